//
// Generated by NVIDIA NVVM Compiler
//
// Compiler Build ID: CL-36424714
// Cuda compilation tools, release 13.0, V13.0.88
// Based on NVVM 20.0.0
//

.version 9.0
.target sm_100
.address_size 64

	// .globl	_Z16naiveConvolutionPhS_S_iii
.const .align 1 .b8 consMask[25];
// _ZZ17sharedConvolutionPhS_iiiE7sharedM has been demoted
// _ZZ27sharedConvolutionDivergencePhS_iiiE7sharedM has been demoted
.const .align 1 .b8 consMask1[25];
.const .align 1 .b8 consMask2[25];
.const .align 1 .b8 consMask3[25];

.visible .entry _Z16naiveConvolutionPhS_S_iii(
	.param .u64 .ptr .align 1 _Z16naiveConvolutionPhS_S_iii_param_0,
	.param .u64 .ptr .align 1 _Z16naiveConvolutionPhS_S_iii_param_1,
	.param .u64 .ptr .align 1 _Z16naiveConvolutionPhS_S_iii_param_2,
	.param .u32 _Z16naiveConvolutionPhS_S_iii_param_3,
	.param .u32 _Z16naiveConvolutionPhS_S_iii_param_4,
	.param .u32 _Z16naiveConvolutionPhS_S_iii_param_5
)
{
	.reg .pred 	%p<95>;
	.reg .b16 	%rs<36>;
	.reg .b32 	%r<146>;
	.reg .b64 	%rd<52>;

	ld.param.u64 	%rd8, [_Z16naiveConvolutionPhS_S_iii_param_0];
	ld.param.u64 	%rd9, [_Z16naiveConvolutionPhS_S_iii_param_1];
	ld.param.u64 	%rd7, [_Z16naiveConvolutionPhS_S_iii_param_2];
	ld.param.u32 	%r64, [_Z16naiveConvolutionPhS_S_iii_param_3];
	ld.param.u32 	%r65, [_Z16naiveConvolutionPhS_S_iii_param_4];
	ld.param.u32 	%r66, [_Z16naiveConvolutionPhS_S_iii_param_5];
	cvta.to.global.u64 	%rd1, %rd9;
	cvta.to.global.u64 	%rd2, %rd8;
	mov.u32 	%r67, %tid.y;
	mov.u32 	%r68, %ctaid.y;
	mov.u32 	%r69, %ntid.y;
	mad.lo.s32 	%r1, %r68, %r69, %r67;
	mov.u32 	%r70, %tid.x;
	mov.u32 	%r71, %ctaid.x;
	mov.u32 	%r72, %ntid.x;
	mad.lo.s32 	%r2, %r71, %r72, %r70;
	setp.ge.s32 	%p2, %r1, %r64;
	setp.ge.s32 	%p3, %r2, %r65;
	mov.b16 	%rs35, 0;
	or.pred  	%p4, %p2, %p3;
	@%p4 bra 	$L__BB0_45;
	shr.u32 	%r73, %r66, 31;
	add.s32 	%r74, %r66, %r73;
	shr.s32 	%r75, %r74, 1;
	neg.s32 	%r3, %r75;
	sub.s32 	%r4, %r2, %r75;
	setp.lt.s32 	%p5, %r66, 1;
	@%p5 bra 	$L__BB0_45;
	and.b32  	%r5, %r66, 7;
	add.s32 	%r6, %r5, -1;
	and.b32  	%r7, %r66, 3;
	and.b32  	%r8, %r66, 2147483640;
	and.b32  	%r9, %r66, 1;
	add.s32 	%r10, %r3, %r1;
	mov.b32 	%r118, 0;
	cvt.s64.s32 	%rd37, %r4;
	mov.u32 	%r122, %r118;
$L__BB0_3:
	setp.lt.u32 	%p6, %r66, 8;
	add.s32 	%r79, %r10, %r118;
	setp.gt.s32 	%p7, %r79, -1;
	setp.lt.s32 	%p8, %r79, %r64;
	and.pred  	%p1, %p7, %p8;
	mul.lo.s32 	%r13, %r79, %r65;
	mul.lo.s32 	%r14, %r118, %r66;
	mov.b32 	%r138, 0;
	@%p6 bra 	$L__BB0_22;
	mov.b32 	%r120, 0;
	cvt.s64.s32 	%rd16, %r13;
	cvt.u64.u32 	%rd19, %r14;
$L__BB0_5:
	.pragma "nounroll";
	add.s32 	%r17, %r4, %r120;
	setp.gt.s32 	%p9, %r17, -1;
	setp.lt.s32 	%p10, %r17, %r65;
	and.pred  	%p11, %p9, %p10;
	and.pred  	%p13, %p1, %p11;
	not.pred 	%p14, %p13;
	@%p14 bra 	$L__BB0_7;
	add.s32 	%r81, %r17, %r13;
	cvt.s64.s32 	%rd10, %r81;
	add.s64 	%rd11, %rd2, %rd10;
	ld.global.u8 	%rs5, [%rd11];
	add.s32 	%r82, %r120, %r14;
	cvt.u64.u32 	%rd12, %r82;
	add.s64 	%rd13, %rd1, %rd12;
	ld.global.u8 	%rs6, [%rd13];
	mul.wide.u16 	%r83, %rs6, %rs5;
	add.s32 	%r122, %r83, %r122;
$L__BB0_7:
	add.s32 	%r84, %r17, 1;
	setp.gt.s32 	%p15, %r84, -1;
	setp.lt.s32 	%p16, %r84, %r65;
	and.pred  	%p17, %p15, %p16;
	and.pred  	%p18, %p1, %p17;
	cvt.s64.s32 	%rd14, %r120;
	add.s64 	%rd17, %rd37, %rd14;
	add.s64 	%rd18, %rd17, %rd16;
	add.s64 	%rd3, %rd2, %rd18;
	add.s64 	%rd20, %rd14, %rd19;
	add.s64 	%rd4, %rd1, %rd20;
	not.pred 	%p19, %p18;
	@%p19 bra 	$L__BB0_9;
	ld.global.u8 	%rs7, [%rd3+1];
	ld.global.u8 	%rs8, [%rd4+1];
	mul.wide.u16 	%r85, %rs8, %rs7;
	add.s32 	%r122, %r85, %r122;
$L__BB0_9:
	add.s32 	%r86, %r17, 2;
	setp.gt.s32 	%p20, %r86, -1;
	setp.lt.s32 	%p21, %r86, %r65;
	and.pred  	%p22, %p20, %p21;
	and.pred  	%p23, %p1, %p22;
	not.pred 	%p24, %p23;
	@%p24 bra 	$L__BB0_11;
	ld.global.u8 	%rs9, [%rd3+2];
	ld.global.u8 	%rs10, [%rd4+2];
	mul.wide.u16 	%r87, %rs10, %rs9;
	add.s32 	%r122, %r87, %r122;
$L__BB0_11:
	add.s32 	%r88, %r17, 3;
	setp.gt.s32 	%p25, %r88, -1;
	setp.lt.s32 	%p26, %r88, %r65;
	and.pred  	%p27, %p25, %p26;
	and.pred  	%p28, %p1, %p27;
	not.pred 	%p29, %p28;
	@%p29 bra 	$L__BB0_13;
	ld.global.u8 	%rs11, [%rd3+3];
	ld.global.u8 	%rs12, [%rd4+3];
	mul.wide.u16 	%r89, %rs12, %rs11;
	add.s32 	%r122, %r89, %r122;
$L__BB0_13:
	add.s32 	%r90, %r17, 4;
	setp.gt.s32 	%p30, %r90, -1;
	setp.lt.s32 	%p31, %r90, %r65;
	and.pred  	%p32, %p30, %p31;
	and.pred  	%p33, %p1, %p32;
	not.pred 	%p34, %p33;
	@%p34 bra 	$L__BB0_15;
	ld.global.u8 	%rs13, [%rd3+4];
	ld.global.u8 	%rs14, [%rd4+4];
	mul.wide.u16 	%r91, %rs14, %rs13;
	add.s32 	%r122, %r91, %r122;
$L__BB0_15:
	add.s32 	%r92, %r17, 5;
	setp.gt.s32 	%p35, %r92, -1;
	setp.lt.s32 	%p36, %r92, %r65;
	and.pred  	%p37, %p35, %p36;
	and.pred  	%p38, %p1, %p37;
	not.pred 	%p39, %p38;
	@%p39 bra 	$L__BB0_17;
	ld.global.u8 	%rs15, [%rd3+5];
	ld.global.u8 	%rs16, [%rd4+5];
	mul.wide.u16 	%r93, %rs16, %rs15;
	add.s32 	%r122, %r93, %r122;
$L__BB0_17:
	add.s32 	%r94, %r17, 6;
	setp.gt.s32 	%p40, %r94, -1;
	setp.lt.s32 	%p41, %r94, %r65;
	and.pred  	%p42, %p40, %p41;
	and.pred  	%p43, %p1, %p42;
	not.pred 	%p44, %p43;
	@%p44 bra 	$L__BB0_19;
	ld.global.u8 	%rs17, [%rd3+6];
	ld.global.u8 	%rs18, [%rd4+6];
	mul.wide.u16 	%r95, %rs18, %rs17;
	add.s32 	%r122, %r95, %r122;
$L__BB0_19:
	add.s32 	%r96, %r17, 7;
	setp.gt.s32 	%p45, %r96, -1;
	setp.lt.s32 	%p46, %r96, %r65;
	and.pred  	%p47, %p45, %p46;
	and.pred  	%p48, %p1, %p47;
	not.pred 	%p49, %p48;
	@%p49 bra 	$L__BB0_21;
	ld.global.u8 	%rs19, [%rd3+7];
	ld.global.u8 	%rs20, [%rd4+7];
	mul.wide.u16 	%r97, %rs20, %rs19;
	add.s32 	%r122, %r97, %r122;
$L__BB0_21:
	add.s32 	%r120, %r120, 8;
	setp.ne.s32 	%p50, %r120, %r8;
	mov.u32 	%r138, %r8;
	@%p50 bra 	$L__BB0_5;
$L__BB0_22:
	setp.eq.s32 	%p51, %r5, 0;
	@%p51 bra 	$L__BB0_43;
	setp.lt.u32 	%p52, %r6, 3;
	@%p52 bra 	$L__BB0_33;
	add.s32 	%r38, %r4, %r138;
	setp.gt.s32 	%p53, %r38, -1;
	setp.lt.s32 	%p54, %r38, %r65;
	and.pred  	%p55, %p53, %p54;
	and.pred  	%p57, %p1, %p55;
	not.pred 	%p58, %p57;
	@%p58 bra 	$L__BB0_26;
	add.s32 	%r99, %r38, %r13;
	cvt.s64.s32 	%rd21, %r99;
	add.s64 	%rd22, %rd2, %rd21;
	ld.global.u8 	%rs21, [%rd22];
	add.s32 	%r100, %r138, %r14;
	cvt.u64.u32 	%rd23, %r100;
	add.s64 	%rd24, %rd1, %rd23;
	ld.global.u8 	%rs22, [%rd24];
	mul.wide.u16 	%r101, %rs22, %rs21;
	add.s32 	%r122, %r101, %r122;
$L__BB0_26:
	add.s32 	%r102, %r38, 1;
	setp.gt.s32 	%p59, %r102, -1;
	setp.lt.s32 	%p60, %r102, %r65;
	and.pred  	%p61, %p59, %p60;
	and.pred  	%p62, %p1, %p61;
	cvt.u64.u32 	%rd25, %r138;
	cvt.s64.s32 	%rd27, %r13;
	add.s64 	%rd28, %rd37, %rd25;
	add.s64 	%rd29, %rd28, %rd27;
	add.s64 	%rd5, %rd2, %rd29;
	cvt.u64.u32 	%rd30, %r14;
	add.s64 	%rd31, %rd25, %rd30;
	add.s64 	%rd6, %rd1, %rd31;
	not.pred 	%p63, %p62;
	@%p63 bra 	$L__BB0_28;
	ld.global.u8 	%rs23, [%rd5+1];
	ld.global.u8 	%rs24, [%rd6+1];
	mul.wide.u16 	%r103, %rs24, %rs23;
	add.s32 	%r122, %r103, %r122;
$L__BB0_28:
	add.s32 	%r104, %r38, 2;
	setp.gt.s32 	%p64, %r104, -1;
	setp.lt.s32 	%p65, %r104, %r65;
	and.pred  	%p66, %p64, %p65;
	and.pred  	%p67, %p1, %p66;
	not.pred 	%p68, %p67;
	@%p68 bra 	$L__BB0_30;
	ld.global.u8 	%rs25, [%rd5+2];
	ld.global.u8 	%rs26, [%rd6+2];
	mul.wide.u16 	%r105, %rs26, %rs25;
	add.s32 	%r122, %r105, %r122;
$L__BB0_30:
	add.s32 	%r106, %r38, 3;
	setp.gt.s32 	%p69, %r106, -1;
	setp.lt.s32 	%p70, %r106, %r65;
	and.pred  	%p71, %p69, %p70;
	and.pred  	%p72, %p1, %p71;
	not.pred 	%p73, %p72;
	@%p73 bra 	$L__BB0_32;
	ld.global.u8 	%rs27, [%rd5+3];
	ld.global.u8 	%rs28, [%rd6+3];
	mul.wide.u16 	%r107, %rs28, %rs27;
	add.s32 	%r122, %r107, %r122;
$L__BB0_32:
	add.s32 	%r138, %r138, 4;
$L__BB0_33:
	setp.eq.s32 	%p74, %r7, 0;
	@%p74 bra 	$L__BB0_43;
	setp.eq.s32 	%p75, %r7, 1;
	@%p75 bra 	$L__BB0_40;
	add.s32 	%r51, %r4, %r138;
	setp.gt.s32 	%p76, %r51, -1;
	setp.lt.s32 	%p77, %r51, %r65;
	and.pred  	%p78, %p76, %p77;
	and.pred  	%p80, %p1, %p78;
	not.pred 	%p81, %p80;
	@%p81 bra 	$L__BB0_37;
	add.s32 	%r109, %r51, %r13;
	cvt.s64.s32 	%rd32, %r109;
	add.s64 	%rd33, %rd2, %rd32;
	ld.global.u8 	%rs29, [%rd33];
	add.s32 	%r110, %r138, %r14;
	cvt.u64.u32 	%rd34, %r110;
	add.s64 	%rd35, %rd1, %rd34;
	ld.global.u8 	%rs30, [%rd35];
	mul.wide.u16 	%r111, %rs30, %rs29;
	add.s32 	%r122, %r111, %r122;
$L__BB0_37:
	add.s32 	%r112, %r51, 1;
	setp.gt.s32 	%p82, %r112, -1;
	setp.lt.s32 	%p83, %r112, %r65;
	and.pred  	%p84, %p82, %p83;
	and.pred  	%p85, %p1, %p84;
	not.pred 	%p86, %p85;
	@%p86 bra 	$L__BB0_39;
	cvt.s64.s32 	%rd36, %r13;
	cvt.s64.s32 	%rd38, %r138;
	add.s64 	%rd39, %rd37, %rd38;
	add.s64 	%rd40, %rd39, %rd36;
	add.s64 	%rd41, %rd2, %rd40;
	ld.global.u8 	%rs31, [%rd41+1];
	cvt.u64.u32 	%rd42, %r14;
	add.s64 	%rd43, %rd38, %rd42;
	add.s64 	%rd44, %rd1, %rd43;
	ld.global.u8 	%rs32, [%rd44+1];
	mul.wide.u16 	%r113, %rs32, %rs31;
	add.s32 	%r122, %r113, %r122;
$L__BB0_39:
	add.s32 	%r138, %r138, 2;
$L__BB0_40:
	setp.eq.s32 	%p87, %r9, 0;
	@%p87 bra 	$L__BB0_43;
	add.s32 	%r60, %r4, %r138;
	setp.gt.s32 	%p88, %r60, -1;
	setp.lt.s32 	%p89, %r60, %r65;
	and.pred  	%p90, %p88, %p89;
	and.pred  	%p92, %p1, %p90;
	not.pred 	%p93, %p92;
	@%p93 bra 	$L__BB0_43;
	add.s32 	%r114, %r60, %r13;
	cvt.s64.s32 	%rd45, %r114;
	add.s64 	%rd46, %rd2, %rd45;
	ld.global.u8 	%rs33, [%rd46];
	add.s32 	%r115, %r138, %r14;
	cvt.u64.u32 	%rd47, %r115;
	add.s64 	%rd48, %rd1, %rd47;
	ld.global.u8 	%rs34, [%rd48];
	mul.wide.u16 	%r116, %rs34, %rs33;
	add.s32 	%r122, %r116, %r122;
$L__BB0_43:
	add.s32 	%r118, %r118, 1;
	setp.ne.s32 	%p94, %r118, %r66;
	@%p94 bra 	$L__BB0_3;
	cvt.u16.u32 	%rs35, %r122;
$L__BB0_45:
	cvta.to.global.u64 	%rd49, %rd7;
	mad.lo.s32 	%r117, %r65, %r1, %r2;
	cvt.s64.s32 	%rd50, %r117;
	add.s64 	%rd51, %rd49, %rd50;
	st.global.u8 	[%rd51], %rs35;
	ret;

}
	// .globl	_Z19constantConvolutionPhS_iii
.visible .entry _Z19constantConvolutionPhS_iii(
	.param .u64 .ptr .align 1 _Z19constantConvolutionPhS_iii_param_0,
	.param .u64 .ptr .align 1 _Z19constantConvolutionPhS_iii_param_1,
	.param .u32 _Z19constantConvolutionPhS_iii_param_2,
	.param .u32 _Z19constantConvolutionPhS_iii_param_3,
	.param .u32 _Z19constantConvolutionPhS_iii_param_4
)
{
	.reg .pred 	%p<95>;
	.reg .b16 	%rs<36>;
	.reg .b32 	%r<146>;
	.reg .b64 	%rd<57>;

	ld.param.u64 	%rd7, [_Z19constantConvolutionPhS_iii_param_0];
	ld.param.u64 	%rd6, [_Z19constantConvolutionPhS_iii_param_1];
	ld.param.u32 	%r64, [_Z19constantConvolutionPhS_iii_param_2];
	ld.param.u32 	%r65, [_Z19constantConvolutionPhS_iii_param_3];
	ld.param.u32 	%r66, [_Z19constantConvolutionPhS_iii_param_4];
	cvta.to.global.u64 	%rd1, %rd7;
	mov.u32 	%r67, %tid.y;
	mov.u32 	%r68, %ctaid.y;
	mov.u32 	%r69, %ntid.y;
	mad.lo.s32 	%r1, %r68, %r69, %r67;
	mov.u32 	%r70, %tid.x;
	mov.u32 	%r71, %ctaid.x;
	mov.u32 	%r72, %ntid.x;
	mad.lo.s32 	%r2, %r71, %r72, %r70;
	setp.ge.s32 	%p2, %r1, %r64;
	setp.ge.s32 	%p3, %r2, %r65;
	mov.b16 	%rs35, 0;
	or.pred  	%p4, %p2, %p3;
	@%p4 bra 	$L__BB1_45;
	shr.u32 	%r73, %r66, 31;
	add.s32 	%r74, %r66, %r73;
	shr.s32 	%r75, %r74, 1;
	neg.s32 	%r3, %r75;
	sub.s32 	%r4, %r2, %r75;
	setp.lt.s32 	%p5, %r66, 1;
	@%p5 bra 	$L__BB1_45;
	and.b32  	%r5, %r66, 7;
	add.s32 	%r6, %r5, -1;
	and.b32  	%r7, %r66, 3;
	and.b32  	%r8, %r66, 2147483640;
	and.b32  	%r9, %r66, 1;
	add.s32 	%r10, %r3, %r1;
	mov.b32 	%r118, 0;
	mov.u64 	%rd52, consMask;
	cvt.s64.s32 	%rd40, %r4;
	mov.u32 	%r122, %r118;
$L__BB1_3:
	setp.lt.u32 	%p6, %r66, 8;
	add.s32 	%r79, %r10, %r118;
	setp.gt.s32 	%p7, %r79, -1;
	setp.lt.s32 	%p8, %r79, %r64;
	and.pred  	%p1, %p7, %p8;
	mul.lo.s32 	%r13, %r79, %r65;
	mul.lo.s32 	%r14, %r118, %r66;
	mov.b32 	%r138, 0;
	@%p6 bra 	$L__BB1_22;
	mov.b32 	%r120, 0;
	cvt.s64.s32 	%rd15, %r13;
	cvt.u64.u32 	%rd18, %r14;
$L__BB1_5:
	.pragma "nounroll";
	add.s32 	%r17, %r4, %r120;
	setp.gt.s32 	%p9, %r17, -1;
	setp.lt.s32 	%p10, %r17, %r65;
	and.pred  	%p11, %p9, %p10;
	and.pred  	%p13, %p1, %p11;
	not.pred 	%p14, %p13;
	@%p14 bra 	$L__BB1_7;
	add.s32 	%r81, %r17, %r13;
	cvt.s64.s32 	%rd8, %r81;
	add.s64 	%rd9, %rd1, %rd8;
	ld.global.u8 	%rs5, [%rd9];
	add.s32 	%r82, %r120, %r14;
	cvt.u64.u32 	%rd10, %r82;
	add.s64 	%rd12, %rd52, %rd10;
	ld.const.u8 	%rs6, [%rd12];
	mul.wide.u16 	%r83, %rs6, %rs5;
	add.s32 	%r122, %r83, %r122;
$L__BB1_7:
	add.s32 	%r84, %r17, 1;
	setp.gt.s32 	%p15, %r84, -1;
	setp.lt.s32 	%p16, %r84, %r65;
	and.pred  	%p17, %p15, %p16;
	and.pred  	%p18, %p1, %p17;
	cvt.s64.s32 	%rd13, %r120;
	add.s64 	%rd16, %rd40, %rd13;
	add.s64 	%rd17, %rd16, %rd15;
	add.s64 	%rd2, %rd1, %rd17;
	add.s64 	%rd19, %rd13, %rd18;
	mov.u64 	%rd20, consMask;
	add.s64 	%rd3, %rd20, %rd19;
	not.pred 	%p19, %p18;
	@%p19 bra 	$L__BB1_9;
	ld.global.u8 	%rs7, [%rd2+1];
	ld.const.u8 	%rs8, [%rd3+1];
	mul.wide.u16 	%r85, %rs8, %rs7;
	add.s32 	%r122, %r85, %r122;
$L__BB1_9:
	add.s32 	%r86, %r17, 2;
	setp.gt.s32 	%p20, %r86, -1;
	setp.lt.s32 	%p21, %r86, %r65;
	and.pred  	%p22, %p20, %p21;
	and.pred  	%p23, %p1, %p22;
	not.pred 	%p24, %p23;
	@%p24 bra 	$L__BB1_11;
	ld.global.u8 	%rs9, [%rd2+2];
	ld.const.u8 	%rs10, [%rd3+2];
	mul.wide.u16 	%r87, %rs10, %rs9;
	add.s32 	%r122, %r87, %r122;
$L__BB1_11:
	add.s32 	%r88, %r17, 3;
	setp.gt.s32 	%p25, %r88, -1;
	setp.lt.s32 	%p26, %r88, %r65;
	and.pred  	%p27, %p25, %p26;
	and.pred  	%p28, %p1, %p27;
	not.pred 	%p29, %p28;
	@%p29 bra 	$L__BB1_13;
	ld.global.u8 	%rs11, [%rd2+3];
	ld.const.u8 	%rs12, [%rd3+3];
	mul.wide.u16 	%r89, %rs12, %rs11;
	add.s32 	%r122, %r89, %r122;
$L__BB1_13:
	add.s32 	%r90, %r17, 4;
	setp.gt.s32 	%p30, %r90, -1;
	setp.lt.s32 	%p31, %r90, %r65;
	and.pred  	%p32, %p30, %p31;
	and.pred  	%p33, %p1, %p32;
	not.pred 	%p34, %p33;
	@%p34 bra 	$L__BB1_15;
	ld.global.u8 	%rs13, [%rd2+4];
	ld.const.u8 	%rs14, [%rd3+4];
	mul.wide.u16 	%r91, %rs14, %rs13;
	add.s32 	%r122, %r91, %r122;
$L__BB1_15:
	add.s32 	%r92, %r17, 5;
	setp.gt.s32 	%p35, %r92, -1;
	setp.lt.s32 	%p36, %r92, %r65;
	and.pred  	%p37, %p35, %p36;
	and.pred  	%p38, %p1, %p37;
	not.pred 	%p39, %p38;
	@%p39 bra 	$L__BB1_17;
	ld.global.u8 	%rs15, [%rd2+5];
	ld.const.u8 	%rs16, [%rd3+5];
	mul.wide.u16 	%r93, %rs16, %rs15;
	add.s32 	%r122, %r93, %r122;
$L__BB1_17:
	add.s32 	%r94, %r17, 6;
	setp.gt.s32 	%p40, %r94, -1;
	setp.lt.s32 	%p41, %r94, %r65;
	and.pred  	%p42, %p40, %p41;
	and.pred  	%p43, %p1, %p42;
	not.pred 	%p44, %p43;
	@%p44 bra 	$L__BB1_19;
	ld.global.u8 	%rs17, [%rd2+6];
	ld.const.u8 	%rs18, [%rd3+6];
	mul.wide.u16 	%r95, %rs18, %rs17;
	add.s32 	%r122, %r95, %r122;
$L__BB1_19:
	add.s32 	%r96, %r17, 7;
	setp.gt.s32 	%p45, %r96, -1;
	setp.lt.s32 	%p46, %r96, %r65;
	and.pred  	%p47, %p45, %p46;
	and.pred  	%p48, %p1, %p47;
	not.pred 	%p49, %p48;
	@%p49 bra 	$L__BB1_21;
	ld.global.u8 	%rs19, [%rd2+7];
	ld.const.u8 	%rs20, [%rd3+7];
	mul.wide.u16 	%r97, %rs20, %rs19;
	add.s32 	%r122, %r97, %r122;
$L__BB1_21:
	add.s32 	%r120, %r120, 8;
	setp.ne.s32 	%p50, %r120, %r8;
	mov.u32 	%r138, %r8;
	@%p50 bra 	$L__BB1_5;
$L__BB1_22:
	setp.eq.s32 	%p51, %r5, 0;
	@%p51 bra 	$L__BB1_43;
	setp.lt.u32 	%p52, %r6, 3;
	@%p52 bra 	$L__BB1_33;
	add.s32 	%r38, %r4, %r138;
	setp.gt.s32 	%p53, %r38, -1;
	setp.lt.s32 	%p54, %r38, %r65;
	and.pred  	%p55, %p53, %p54;
	and.pred  	%p57, %p1, %p55;
	not.pred 	%p58, %p57;
	@%p58 bra 	$L__BB1_26;
	add.s32 	%r99, %r38, %r13;
	cvt.s64.s32 	%rd21, %r99;
	add.s64 	%rd22, %rd1, %rd21;
	ld.global.u8 	%rs21, [%rd22];
	add.s32 	%r100, %r138, %r14;
	cvt.u64.u32 	%rd23, %r100;
	add.s64 	%rd25, %rd52, %rd23;
	ld.const.u8 	%rs22, [%rd25];
	mul.wide.u16 	%r101, %rs22, %rs21;
	add.s32 	%r122, %r101, %r122;
$L__BB1_26:
	add.s32 	%r102, %r38, 1;
	setp.gt.s32 	%p59, %r102, -1;
	setp.lt.s32 	%p60, %r102, %r65;
	and.pred  	%p61, %p59, %p60;
	and.pred  	%p62, %p1, %p61;
	cvt.u64.u32 	%rd26, %r138;
	cvt.s64.s32 	%rd28, %r13;
	add.s64 	%rd29, %rd40, %rd26;
	add.s64 	%rd30, %rd29, %rd28;
	add.s64 	%rd4, %rd1, %rd30;
	cvt.u64.u32 	%rd31, %r14;
	add.s64 	%rd32, %rd26, %rd31;
	add.s64 	%rd5, %rd52, %rd32;
	not.pred 	%p63, %p62;
	@%p63 bra 	$L__BB1_28;
	ld.global.u8 	%rs23, [%rd4+1];
	ld.const.u8 	%rs24, [%rd5+1];
	mul.wide.u16 	%r103, %rs24, %rs23;
	add.s32 	%r122, %r103, %r122;
$L__BB1_28:
	add.s32 	%r104, %r38, 2;
	setp.gt.s32 	%p64, %r104, -1;
	setp.lt.s32 	%p65, %r104, %r65;
	and.pred  	%p66, %p64, %p65;
	and.pred  	%p67, %p1, %p66;
	not.pred 	%p68, %p67;
	@%p68 bra 	$L__BB1_30;
	ld.global.u8 	%rs25, [%rd4+2];
	ld.const.u8 	%rs26, [%rd5+2];
	mul.wide.u16 	%r105, %rs26, %rs25;
	add.s32 	%r122, %r105, %r122;
$L__BB1_30:
	add.s32 	%r106, %r38, 3;
	setp.gt.s32 	%p69, %r106, -1;
	setp.lt.s32 	%p70, %r106, %r65;
	and.pred  	%p71, %p69, %p70;
	and.pred  	%p72, %p1, %p71;
	not.pred 	%p73, %p72;
	@%p73 bra 	$L__BB1_32;
	ld.global.u8 	%rs27, [%rd4+3];
	ld.const.u8 	%rs28, [%rd5+3];
	mul.wide.u16 	%r107, %rs28, %rs27;
	add.s32 	%r122, %r107, %r122;
$L__BB1_32:
	add.s32 	%r138, %r138, 4;
$L__BB1_33:
	setp.eq.s32 	%p74, %r7, 0;
	@%p74 bra 	$L__BB1_43;
	setp.eq.s32 	%p75, %r7, 1;
	@%p75 bra 	$L__BB1_40;
	add.s32 	%r51, %r4, %r138;
	setp.gt.s32 	%p76, %r51, -1;
	setp.lt.s32 	%p77, %r51, %r65;
	and.pred  	%p78, %p76, %p77;
	and.pred  	%p80, %p1, %p78;
	not.pred 	%p81, %p80;
	@%p81 bra 	$L__BB1_37;
	add.s32 	%r109, %r51, %r13;
	cvt.s64.s32 	%rd34, %r109;
	add.s64 	%rd35, %rd1, %rd34;
	ld.global.u8 	%rs29, [%rd35];
	add.s32 	%r110, %r138, %r14;
	cvt.u64.u32 	%rd36, %r110;
	add.s64 	%rd38, %rd52, %rd36;
	ld.const.u8 	%rs30, [%rd38];
	mul.wide.u16 	%r111, %rs30, %rs29;
	add.s32 	%r122, %r111, %r122;
$L__BB1_37:
	add.s32 	%r112, %r51, 1;
	setp.gt.s32 	%p82, %r112, -1;
	setp.lt.s32 	%p83, %r112, %r65;
	and.pred  	%p84, %p82, %p83;
	and.pred  	%p85, %p1, %p84;
	not.pred 	%p86, %p85;
	@%p86 bra 	$L__BB1_39;
	cvt.s64.s32 	%rd39, %r13;
	cvt.s64.s32 	%rd41, %r138;
	add.s64 	%rd42, %rd40, %rd41;
	add.s64 	%rd43, %rd42, %rd39;
	add.s64 	%rd44, %rd1, %rd43;
	ld.global.u8 	%rs31, [%rd44+1];
	cvt.u64.u32 	%rd45, %r14;
	add.s64 	%rd46, %rd41, %rd45;
	add.s64 	%rd48, %rd52, %rd46;
	ld.const.u8 	%rs32, [%rd48+1];
	mul.wide.u16 	%r113, %rs32, %rs31;
	add.s32 	%r122, %r113, %r122;
$L__BB1_39:
	add.s32 	%r138, %r138, 2;
$L__BB1_40:
	setp.eq.s32 	%p87, %r9, 0;
	@%p87 bra 	$L__BB1_43;
	add.s32 	%r60, %r4, %r138;
	setp.gt.s32 	%p88, %r60, -1;
	setp.lt.s32 	%p89, %r60, %r65;
	and.pred  	%p90, %p88, %p89;
	and.pred  	%p92, %p1, %p90;
	not.pred 	%p93, %p92;
	@%p93 bra 	$L__BB1_43;
	add.s32 	%r114, %r60, %r13;
	cvt.s64.s32 	%rd49, %r114;
	add.s64 	%rd50, %rd1, %rd49;
	ld.global.u8 	%rs33, [%rd50];
	add.s32 	%r115, %r138, %r14;
	cvt.u64.u32 	%rd51, %r115;
	add.s64 	%rd53, %rd52, %rd51;
	ld.const.u8 	%rs34, [%rd53];
	mul.wide.u16 	%r116, %rs34, %rs33;
	add.s32 	%r122, %r116, %r122;
$L__BB1_43:
	add.s32 	%r118, %r118, 1;
	setp.ne.s32 	%p94, %r118, %r66;
	@%p94 bra 	$L__BB1_3;
	cvt.u16.u32 	%rs35, %r122;
$L__BB1_45:
	cvta.to.global.u64 	%rd54, %rd6;
	mad.lo.s32 	%r117, %r65, %r1, %r2;
	cvt.s64.s32 	%rd55, %r117;
	add.s64 	%rd56, %rd54, %rd55;
	st.global.u8 	[%rd56], %rs35;
	ret;

}
	// .globl	_Z17sharedConvolutionPhS_iii
.visible .entry _Z17sharedConvolutionPhS_iii(
	.param .u64 .ptr .align 1 _Z17sharedConvolutionPhS_iii_param_0,
	.param .u64 .ptr .align 1 _Z17sharedConvolutionPhS_iii_param_1,
	.param .u32 _Z17sharedConvolutionPhS_iii_param_2,
	.param .u32 _Z17sharedConvolutionPhS_iii_param_3,
	.param .u32 _Z17sharedConvolutionPhS_iii_param_4
)
{
	.reg .pred 	%p<23>;
	.reg .b16 	%rs<73>;
	.reg .b32 	%r<77>;
	.reg .b64 	%rd<33>;
	// demoted variable
	.shared .align 1 .b8 _ZZ17sharedConvolutionPhS_iiiE7sharedM[1024];
	ld.param.u64 	%rd4, [_Z17sharedConvolutionPhS_iii_param_0];
	ld.param.u64 	%rd5, [_Z17sharedConvolutionPhS_iii_param_1];
	ld.param.u32 	%r31, [_Z17sharedConvolutionPhS_iii_param_2];
	ld.param.u32 	%r32, [_Z17sharedConvolutionPhS_iii_param_3];
	ld.param.u32 	%r33, [_Z17sharedConvolutionPhS_iii_param_4];
	mov.u32 	%r1, %tid.y;
	mov.u32 	%r34, %ctaid.y;
	mov.u32 	%r35, %ntid.y;
	mul.lo.s32 	%r2, %r34, %r35;
	mov.u32 	%r3, %tid.x;
	mov.u32 	%r36, %ctaid.x;
	mov.u32 	%r37, %ntid.x;
	mul.lo.s32 	%r4, %r36, %r37;
	shr.u32 	%r38, %r33, 31;
	add.s32 	%r39, %r33, %r38;
	shr.s32 	%r40, %r39, 1;
	mad.lo.s32 	%r5, %r36, 28, %r3;
	sub.s32 	%r6, %r5, %r40;
	mad.lo.s32 	%r7, %r34, 28, %r1;
	sub.s32 	%r8, %r7, %r40;
	setp.gt.s32 	%p1, %r6, -1;
	setp.lt.s32 	%p2, %r6, %r32;
	and.pred  	%p3, %p1, %p2;
	setp.gt.s32 	%p4, %r8, -1;
	setp.lt.s32 	%p5, %r8, %r31;
	and.pred  	%p6, %p4, %p5;
	and.pred  	%p8, %p3, %p6;
	not.pred 	%p9, %p8;
	@%p9 bra 	$L__BB2_2;
	cvta.to.global.u64 	%rd6, %rd4;
	mad.lo.s32 	%r45, %r8, %r32, %r6;
	cvt.s64.s32 	%rd7, %r45;
	add.s64 	%rd8, %rd6, %rd7;
	ld.global.u8 	%rs16, [%rd8];
	shl.b32 	%r46, %r1, 5;
	mov.u32 	%r47, _ZZ17sharedConvolutionPhS_iiiE7sharedM;
	add.s32 	%r48, %r47, %r46;
	add.s32 	%r49, %r48, %r3;
	st.shared.u8 	[%r49], %rs16;
	bra.uni 	$L__BB2_3;
$L__BB2_2:
	shl.b32 	%r41, %r1, 5;
	mov.u32 	%r42, _ZZ17sharedConvolutionPhS_iiiE7sharedM;
	add.s32 	%r43, %r42, %r41;
	add.s32 	%r44, %r43, %r3;
	mov.b16 	%rs15, 0;
	st.shared.u8 	[%r44], %rs15;
$L__BB2_3:
	bar.sync 	0;
	add.s32 	%r50, %r2, %r1;
	setp.ge.s32 	%p10, %r50, %r31;
	add.s32 	%r51, %r4, %r3;
	setp.ge.s32 	%p11, %r51, %r32;
	or.pred  	%p12, %p10, %p11;
	@%p12 bra 	$L__BB2_20;
	max.u32 	%r53, %r3, %r1;
	setp.gt.u32 	%p13, %r53, 27;
	@%p13 bra 	$L__BB2_20;
	setp.lt.s32 	%p14, %r33, 1;
	mov.b16 	%rs71, 0;
	@%p14 bra 	$L__BB2_19;
	and.b32  	%r9, %r33, 7;
	add.s32 	%r10, %r9, -1;
	and.b32  	%r11, %r33, 3;
	and.b32  	%r12, %r33, 2147483640;
	and.b32  	%r13, %r33, 1;
	neg.s32 	%r14, %r12;
	mov.u32 	%r55, _ZZ17sharedConvolutionPhS_iiiE7sharedM;
	add.s32 	%r56, %r3, %r55;
	add.s32 	%r15, %r56, 3;
	mov.b16 	%rs71, 0;
	mov.b32 	%r71, 0;
	mov.u64 	%rd27, consMask;
$L__BB2_7:
	setp.lt.u32 	%p15, %r33, 8;
	add.s32 	%r17, %r71, %r1;
	mul.lo.s32 	%r18, %r71, %r33;
	mov.b32 	%r75, 0;
	@%p15 bra 	$L__BB2_10;
	shl.b32 	%r58, %r17, 5;
	add.s32 	%r72, %r15, %r58;
	cvt.u64.u32 	%rd9, %r18;
	add.s64 	%rd11, %rd27, %rd9;
	add.s64 	%rd32, %rd11, 3;
	mov.u32 	%r73, %r14;
$L__BB2_9:
	.pragma "nounroll";
	ld.shared.u8 	%rs20, [%r72+-3];
	ld.const.u8 	%rs21, [%rd32+-3];
	mad.lo.s16 	%rs22, %rs21, %rs20, %rs71;
	ld.shared.u8 	%rs23, [%r72+-2];
	ld.const.u8 	%rs24, [%rd32+-2];
	mad.lo.s16 	%rs25, %rs24, %rs23, %rs22;
	ld.shared.u8 	%rs26, [%r72+-1];
	ld.const.u8 	%rs27, [%rd32+-1];
	mad.lo.s16 	%rs28, %rs27, %rs26, %rs25;
	ld.shared.u8 	%rs29, [%r72];
	ld.const.u8 	%rs30, [%rd32];
	mad.lo.s16 	%rs31, %rs30, %rs29, %rs28;
	ld.shared.u8 	%rs32, [%r72+1];
	ld.const.u8 	%rs33, [%rd32+1];
	mad.lo.s16 	%rs34, %rs33, %rs32, %rs31;
	ld.shared.u8 	%rs35, [%r72+2];
	ld.const.u8 	%rs36, [%rd32+2];
	mad.lo.s16 	%rs37, %rs36, %rs35, %rs34;
	ld.shared.u8 	%rs38, [%r72+3];
	ld.const.u8 	%rs39, [%rd32+3];
	mad.lo.s16 	%rs40, %rs39, %rs38, %rs37;
	ld.shared.u8 	%rs41, [%r72+4];
	ld.const.u8 	%rs42, [%rd32+4];
	mad.lo.s16 	%rs71, %rs42, %rs41, %rs40;
	add.s32 	%r73, %r73, 8;
	add.s32 	%r72, %r72, 8;
	add.s64 	%rd32, %rd32, 8;
	setp.ne.s32 	%p16, %r73, 0;
	mov.u32 	%r75, %r12;
	@%p16 bra 	$L__BB2_9;
$L__BB2_10:
	setp.eq.s32 	%p17, %r9, 0;
	@%p17 bra 	$L__BB2_18;
	shl.b32 	%r59, %r17, 5;
	add.s32 	%r25, %r55, %r59;
	setp.lt.u32 	%p18, %r10, 3;
	@%p18 bra 	$L__BB2_13;
	add.s32 	%r61, %r75, %r3;
	add.s32 	%r62, %r25, %r61;
	ld.shared.u8 	%rs44, [%r62];
	add.s32 	%r63, %r75, %r18;
	cvt.u64.u32 	%rd12, %r63;
	add.s64 	%rd14, %rd27, %rd12;
	ld.const.u8 	%rs45, [%rd14];
	mad.lo.s16 	%rs46, %rs45, %rs44, %rs71;
	ld.shared.u8 	%rs47, [%r62+1];
	cvt.u64.u32 	%rd15, %r18;
	cvt.u64.u32 	%rd16, %r75;
	add.s64 	%rd17, %rd16, %rd15;
	add.s64 	%rd18, %rd27, %rd17;
	ld.const.u8 	%rs48, [%rd18+1];
	mad.lo.s16 	%rs49, %rs48, %rs47, %rs46;
	ld.shared.u8 	%rs50, [%r62+2];
	ld.const.u8 	%rs51, [%rd18+2];
	mad.lo.s16 	%rs52, %rs51, %rs50, %rs49;
	ld.shared.u8 	%rs53, [%r62+3];
	ld.const.u8 	%rs54, [%rd18+3];
	mad.lo.s16 	%rs71, %rs54, %rs53, %rs52;
	add.s32 	%r75, %r75, 4;
$L__BB2_13:
	setp.eq.s32 	%p19, %r11, 0;
	@%p19 bra 	$L__BB2_18;
	setp.eq.s32 	%p20, %r11, 1;
	@%p20 bra 	$L__BB2_16;
	add.s32 	%r64, %r75, %r3;
	add.s32 	%r65, %r25, %r64;
	ld.shared.u8 	%rs56, [%r65];
	add.s32 	%r66, %r75, %r18;
	cvt.u64.u32 	%rd19, %r66;
	add.s64 	%rd21, %rd27, %rd19;
	ld.const.u8 	%rs57, [%rd21];
	mad.lo.s16 	%rs58, %rs57, %rs56, %rs71;
	ld.shared.u8 	%rs59, [%r65+1];
	cvt.u64.u32 	%rd22, %r18;
	cvt.u64.u32 	%rd23, %r75;
	add.s64 	%rd24, %rd23, %rd22;
	add.s64 	%rd25, %rd27, %rd24;
	ld.const.u8 	%rs60, [%rd25+1];
	mad.lo.s16 	%rs71, %rs60, %rs59, %rs58;
	add.s32 	%r75, %r75, 2;
$L__BB2_16:
	setp.eq.s32 	%p21, %r13, 0;
	@%p21 bra 	$L__BB2_18;
	add.s32 	%r67, %r75, %r3;
	add.s32 	%r68, %r25, %r67;
	ld.shared.u8 	%rs61, [%r68];
	add.s32 	%r69, %r75, %r18;
	cvt.u64.u32 	%rd26, %r69;
	add.s64 	%rd28, %rd27, %rd26;
	ld.const.u8 	%rs62, [%rd28];
	mad.lo.s16 	%rs71, %rs62, %rs61, %rs71;
$L__BB2_18:
	add.s32 	%r71, %r71, 1;
	setp.ne.s32 	%p22, %r71, %r33;
	@%p22 bra 	$L__BB2_7;
$L__BB2_19:
	mad.lo.s32 	%r70, %r32, %r7, %r5;
	cvt.s64.s32 	%rd29, %r70;
	cvta.to.global.u64 	%rd30, %rd5;
	add.s64 	%rd31, %rd30, %rd29;
	st.global.u8 	[%rd31], %rs71;
$L__BB2_20:
	ret;

}
	// .globl	_Z27sharedConvolutionDivergencePhS_iii
.visible .entry _Z27sharedConvolutionDivergencePhS_iii(
	.param .u64 .ptr .align 1 _Z27sharedConvolutionDivergencePhS_iii_param_0,
	.param .u64 .ptr .align 1 _Z27sharedConvolutionDivergencePhS_iii_param_1,
	.param .u32 _Z27sharedConvolutionDivergencePhS_iii_param_2,
	.param .u32 _Z27sharedConvolutionDivergencePhS_iii_param_3,
	.param .u32 _Z27sharedConvolutionDivergencePhS_iii_param_4
)
{
	.reg .pred 	%p<23>;
	.reg .b16 	%rs<73>;
	.reg .b32 	%r<93>;
	.reg .b64 	%rd<33>;
	// demoted variable
	.shared .align 1 .b8 _ZZ27sharedConvolutionDivergencePhS_iiiE7sharedM[1024];
	ld.param.u64 	%rd4, [_Z27sharedConvolutionDivergencePhS_iii_param_0];
	ld.param.u64 	%rd5, [_Z27sharedConvolutionDivergencePhS_iii_param_1];
	ld.param.u32 	%r38, [_Z27sharedConvolutionDivergencePhS_iii_param_2];
	ld.param.u32 	%r39, [_Z27sharedConvolutionDivergencePhS_iii_param_3];
	ld.param.u32 	%r40, [_Z27sharedConvolutionDivergencePhS_iii_param_4];
	mov.u32 	%r1, %tid.y;
	mov.u32 	%r41, %ctaid.y;
	mov.u32 	%r2, %ntid.y;
	mul.lo.s32 	%r3, %r41, %r2;
	mov.u32 	%r4, %tid.x;
	mov.u32 	%r42, %ctaid.x;
	mov.u32 	%r5, %ntid.x;
	mul.lo.s32 	%r6, %r42, %r5;
	mul.lo.s32 	%r7, %r42, 28;
	shr.u32 	%r43, %r40, 31;
	add.s32 	%r44, %r40, %r43;
	shr.s32 	%r45, %r44, 1;
	add.s32 	%r46, %r7, %r4;
	sub.s32 	%r8, %r46, %r45;
	mul.lo.s32 	%r9, %r41, 28;
	add.s32 	%r47, %r9, %r1;
	sub.s32 	%r10, %r47, %r45;
	setp.gt.s32 	%p1, %r8, -1;
	setp.lt.s32 	%p2, %r8, %r39;
	and.pred  	%p3, %p1, %p2;
	setp.gt.s32 	%p4, %r10, -1;
	setp.lt.s32 	%p5, %r10, %r38;
	and.pred  	%p6, %p4, %p5;
	and.pred  	%p8, %p3, %p6;
	not.pred 	%p9, %p8;
	@%p9 bra 	$L__BB3_2;
	cvta.to.global.u64 	%rd6, %rd4;
	mad.lo.s32 	%r52, %r10, %r39, %r8;
	cvt.s64.s32 	%rd7, %r52;
	add.s64 	%rd8, %rd6, %rd7;
	ld.global.u8 	%rs16, [%rd8];
	shl.b32 	%r53, %r1, 5;
	mov.u32 	%r54, _ZZ27sharedConvolutionDivergencePhS_iiiE7sharedM;
	add.s32 	%r55, %r54, %r53;
	add.s32 	%r56, %r55, %r4;
	st.shared.u8 	[%r56], %rs16;
	bra.uni 	$L__BB3_3;
$L__BB3_2:
	shl.b32 	%r48, %r1, 5;
	mov.u32 	%r49, _ZZ27sharedConvolutionDivergencePhS_iiiE7sharedM;
	add.s32 	%r50, %r49, %r48;
	add.s32 	%r51, %r50, %r4;
	mov.b16 	%rs15, 0;
	st.shared.u8 	[%r51], %rs15;
$L__BB3_3:
	bar.sync 	0;
	add.s32 	%r57, %r3, %r1;
	setp.ge.s32 	%p10, %r57, %r38;
	add.s32 	%r58, %r6, %r4;
	setp.ge.s32 	%p11, %r58, %r39;
	or.pred  	%p12, %p10, %p11;
	@%p12 bra 	$L__BB3_20;
	mad.lo.s32 	%r11, %r1, %r5, %r4;
	add.s32 	%r12, %r40, -1;
	sub.s32 	%r59, %r5, %r12;
	mul.lo.s32 	%r60, %r59, %r2;
	setp.ge.u32 	%p13, %r11, %r60;
	@%p13 bra 	$L__BB3_20;
	shr.u32 	%r61, %r11, 2;
	mul.hi.u32 	%r62, %r61, 613566757;
	mul.lo.s32 	%r13, %r12, %r62;
	add.s32 	%r63, %r13, %r11;
	div.u32 	%r14, %r63, %r5;
	mul.lo.s32 	%r64, %r14, %r5;
	sub.s32 	%r15, %r63, %r64;
	setp.lt.s32 	%p14, %r40, 1;
	mov.b16 	%rs71, 0;
	@%p14 bra 	$L__BB3_19;
	and.b32  	%r16, %r40, 7;
	add.s32 	%r17, %r16, -1;
	and.b32  	%r18, %r40, 3;
	and.b32  	%r19, %r40, 2147483640;
	and.b32  	%r20, %r40, 1;
	neg.s32 	%r21, %r19;
	sub.s32 	%r66, %r1, %r14;
	mad.lo.s32 	%r67, %r5, %r66, %r4;
	add.s32 	%r68, %r67, %r13;
	mov.u32 	%r69, _ZZ27sharedConvolutionDivergencePhS_iiiE7sharedM;
	add.s32 	%r70, %r68, %r69;
	add.s32 	%r22, %r70, 3;
	mov.b16 	%rs71, 0;
	mov.b32 	%r87, 0;
	mov.u64 	%rd27, consMask;
$L__BB3_7:
	setp.lt.u32 	%p15, %r40, 8;
	add.s32 	%r24, %r87, %r14;
	mul.lo.s32 	%r25, %r87, %r40;
	mov.b32 	%r91, 0;
	@%p15 bra 	$L__BB3_10;
	shl.b32 	%r72, %r24, 5;
	add.s32 	%r88, %r22, %r72;
	cvt.u64.u32 	%rd9, %r25;
	add.s64 	%rd11, %rd27, %rd9;
	add.s64 	%rd32, %rd11, 3;
	mov.u32 	%r89, %r21;
$L__BB3_9:
	.pragma "nounroll";
	ld.shared.u8 	%rs20, [%r88+-3];
	ld.const.u8 	%rs21, [%rd32+-3];
	mad.lo.s16 	%rs22, %rs21, %rs20, %rs71;
	ld.shared.u8 	%rs23, [%r88+-2];
	ld.const.u8 	%rs24, [%rd32+-2];
	mad.lo.s16 	%rs25, %rs24, %rs23, %rs22;
	ld.shared.u8 	%rs26, [%r88+-1];
	ld.const.u8 	%rs27, [%rd32+-1];
	mad.lo.s16 	%rs28, %rs27, %rs26, %rs25;
	ld.shared.u8 	%rs29, [%r88];
	ld.const.u8 	%rs30, [%rd32];
	mad.lo.s16 	%rs31, %rs30, %rs29, %rs28;
	ld.shared.u8 	%rs32, [%r88+1];
	ld.const.u8 	%rs33, [%rd32+1];
	mad.lo.s16 	%rs34, %rs33, %rs32, %rs31;
	ld.shared.u8 	%rs35, [%r88+2];
	ld.const.u8 	%rs36, [%rd32+2];
	mad.lo.s16 	%rs37, %rs36, %rs35, %rs34;
	ld.shared.u8 	%rs38, [%r88+3];
	ld.const.u8 	%rs39, [%rd32+3];
	mad.lo.s16 	%rs40, %rs39, %rs38, %rs37;
	ld.shared.u8 	%rs41, [%r88+4];
	ld.const.u8 	%rs42, [%rd32+4];
	mad.lo.s16 	%rs71, %rs42, %rs41, %rs40;
	add.s32 	%r89, %r89, 8;
	add.s32 	%r88, %r88, 8;
	add.s64 	%rd32, %rd32, 8;
	setp.ne.s32 	%p16, %r89, 0;
	mov.u32 	%r91, %r19;
	@%p16 bra 	$L__BB3_9;
$L__BB3_10:
	setp.eq.s32 	%p17, %r16, 0;
	@%p17 bra 	$L__BB3_18;
	shl.b32 	%r73, %r24, 5;
	add.s32 	%r32, %r69, %r73;
	setp.lt.u32 	%p18, %r17, 3;
	@%p18 bra 	$L__BB3_13;
	add.s32 	%r75, %r91, %r15;
	add.s32 	%r76, %r32, %r75;
	ld.shared.u8 	%rs44, [%r76];
	add.s32 	%r77, %r91, %r25;
	cvt.u64.u32 	%rd12, %r77;
	add.s64 	%rd14, %rd27, %rd12;
	ld.const.u8 	%rs45, [%rd14];
	mad.lo.s16 	%rs46, %rs45, %rs44, %rs71;
	ld.shared.u8 	%rs47, [%r76+1];
	cvt.u64.u32 	%rd15, %r25;
	cvt.u64.u32 	%rd16, %r91;
	add.s64 	%rd17, %rd16, %rd15;
	add.s64 	%rd18, %rd27, %rd17;
	ld.const.u8 	%rs48, [%rd18+1];
	mad.lo.s16 	%rs49, %rs48, %rs47, %rs46;
	ld.shared.u8 	%rs50, [%r76+2];
	ld.const.u8 	%rs51, [%rd18+2];
	mad.lo.s16 	%rs52, %rs51, %rs50, %rs49;
	ld.shared.u8 	%rs53, [%r76+3];
	ld.const.u8 	%rs54, [%rd18+3];
	mad.lo.s16 	%rs71, %rs54, %rs53, %rs52;
	add.s32 	%r91, %r91, 4;
$L__BB3_13:
	setp.eq.s32 	%p19, %r18, 0;
	@%p19 bra 	$L__BB3_18;
	setp.eq.s32 	%p20, %r18, 1;
	@%p20 bra 	$L__BB3_16;
	add.s32 	%r78, %r91, %r15;
	add.s32 	%r79, %r32, %r78;
	ld.shared.u8 	%rs56, [%r79];
	add.s32 	%r80, %r91, %r25;
	cvt.u64.u32 	%rd19, %r80;
	add.s64 	%rd21, %rd27, %rd19;
	ld.const.u8 	%rs57, [%rd21];
	mad.lo.s16 	%rs58, %rs57, %rs56, %rs71;
	ld.shared.u8 	%rs59, [%r79+1];
	cvt.u64.u32 	%rd22, %r25;
	cvt.u64.u32 	%rd23, %r91;
	add.s64 	%rd24, %rd23, %rd22;
	add.s64 	%rd25, %rd27, %rd24;
	ld.const.u8 	%rs60, [%rd25+1];
	mad.lo.s16 	%rs71, %rs60, %rs59, %rs58;
	add.s32 	%r91, %r91, 2;
$L__BB3_16:
	setp.eq.s32 	%p21, %r20, 0;
	@%p21 bra 	$L__BB3_18;
	add.s32 	%r81, %r91, %r15;
	add.s32 	%r82, %r32, %r81;
	ld.shared.u8 	%rs61, [%r82];
	add.s32 	%r83, %r91, %r25;
	cvt.u64.u32 	%rd26, %r83;
	add.s64 	%rd28, %rd27, %rd26;
	ld.const.u8 	%rs62, [%rd28];
	mad.lo.s16 	%rs71, %rs62, %rs61, %rs71;
$L__BB3_18:
	add.s32 	%r87, %r87, 1;
	setp.ne.s32 	%p22, %r87, %r40;
	@%p22 bra 	$L__BB3_7;
$L__BB3_19:
	add.s32 	%r84, %r15, %r7;
	add.s32 	%r85, %r14, %r9;
	mad.lo.s32 	%r86, %r85, %r39, %r84;
	cvt.s64.s32 	%rd29, %r86;
	cvta.to.global.u64 	%rd30, %rd5;
	add.s64 	%rd31, %rd30, %rd29;
	st.global.u8 	[%rd31], %rs71;
$L__BB3_20:
	ret;

}
	// .globl	_Z12colorConvertPhS_ii
.visible .entry _Z12colorConvertPhS_ii(
	.param .u64 .ptr .align 1 _Z12colorConvertPhS_ii_param_0,
	.param .u64 .ptr .align 1 _Z12colorConvertPhS_ii_param_1,
	.param .u32 _Z12colorConvertPhS_ii_param_2,
	.param .u32 _Z12colorConvertPhS_ii_param_3
)
{
	.reg .pred 	%p<4>;
	.reg .b16 	%rs<4>;
	.reg .b32 	%r<16>;
	.reg .b32 	%f<7>;
	.reg .b64 	%rd<9>;

	ld.param.u64 	%rd1, [_Z12colorConvertPhS_ii_param_0];
	ld.param.u64 	%rd2, [_Z12colorConvertPhS_ii_param_1];
	ld.param.u32 	%r3, [_Z12colorConvertPhS_ii_param_2];
	ld.param.u32 	%r4, [_Z12colorConvertPhS_ii_param_3];
	mov.u32 	%r6, %tid.x;
	mov.u32 	%r7, %ctaid.x;
	mov.u32 	%r8, %ntid.x;
	mad.lo.s32 	%r1, %r7, %r8, %r6;
	mov.u32 	%r9, %tid.y;
	mov.u32 	%r10, %ctaid.y;
	mov.u32 	%r11, %ntid.y;
	mad.lo.s32 	%r12, %r10, %r11, %r9;
	setp.ge.s32 	%p1, %r1, %r3;
	setp.ge.s32 	%p2, %r12, %r4;
	or.pred  	%p3, %p1, %p2;
	@%p3 bra 	$L__BB4_2;
	cvta.to.global.u64 	%rd3, %rd1;
	cvta.to.global.u64 	%rd4, %rd2;
	mad.lo.s32 	%r13, %r3, %r12, %r1;
	mul.lo.s32 	%r14, %r13, 3;
	cvt.s64.s32 	%rd5, %r14;
	add.s64 	%rd6, %rd3, %rd5;
	ld.global.u8 	%rs1, [%rd6];
	ld.global.u8 	%rs2, [%rd6+1];
	ld.global.u8 	%rs3, [%rd6+2];
	cvt.rn.f32.u16 	%f1, %rs3;
	mul.f32 	%f2, %f1, 0f3E570A3D;
	cvt.rn.f32.u16 	%f3, %rs2;
	fma.rn.f32 	%f4, %f3, 0f3F35C28F, %f2;
	cvt.rn.f32.u16 	%f5, %rs1;
	fma.rn.f32 	%f6, %f5, 0f3D8F5C29, %f4;
	cvt.rzi.u32.f32 	%r15, %f6;
	cvt.s64.s32 	%rd7, %r13;
	add.s64 	%rd8, %rd4, %rd7;
	st.global.u8 	[%rd8], %r15;
$L__BB4_2:
	ret;

}


// ===== COMPILED SASS (sm_100) =====

	.target	sm_100

	.elftype	@"ET_EXEC"


//--------------------- .note.nv.tkinfo           --------------------------
	.section	.note.nv.tkinfo,"",@"SHT_NOTE"
	.sectionflags	@"SHF_NOTE_NV_TKINFO"
	.tkinfo
        /*0018*/ 	.word	0x00000002
        /*0030*/ 	.string	""
        /*0030*/ 	.string	"ptxas"
        /*0030*/ 	.string	"Cuda compilation tools, release 13.0, V13.0.88"
        /*0030*/ 	.string	"Build cuda_13.0.r13.0/compiler.36424714_0"
        /*0030*/ 	.string	"-arch sm_100 -m 64 "



//--------------------- .note.nv.cuinfo           --------------------------
	.section	.note.nv.cuinfo,"",@"SHT_NOTE"
	.sectionflags	@"SHF_NOTE_NV_CUINFO"
        /*0018*/ 	.short	0x0002
        /*001a*/ 	.short	0x0064
        /*001c*/ 	.short	0x0082
	.zero		2


//--------------------- .nv.info                  --------------------------
	.section	.nv.info,"",@"SHT_CUDA_INFO"
	.align	4


	//----- nvinfo : EIATTR_REGCOUNT
	.align		4
        /*0000*/ 	.byte	0x04, 0x2f
        /*0002*/ 	.short	(.L_5 - .L_4)
	.align		4
.L_4:
        /*0004*/ 	.word	index@(_Z16naiveConvolutionPhS_S_iii)
        /*0008*/ 	.word	0x0000001f


	//----- nvinfo : EIATTR_FRAME_SIZE
	.align		4
.L_5:
        /*000c*/ 	.byte	0x04, 0x11
        /*000e*/ 	.short	(.L_7 - .L_6)
	.align		4
.L_6:
        /*0010*/ 	.word	index@(_Z16naiveConvolutionPhS_S_iii)
        /*0014*/ 	.word	0x00000000


	//----- nvinfo : EIATTR_REGCOUNT
	.align		4
.L_7:
        /*0018*/ 	.byte	0x04, 0x2f
        /*001a*/ 	.short	(.L_9 - .L_8)
	.align		4
.L_8:
        /*001c*/ 	.word	index@(_Z19constantConvolutionPhS_iii)
        /*0020*/ 	.word	0x0000001d


	//----- nvinfo : EIATTR_FRAME_SIZE
	.align		4
.L_9:
        /*0024*/ 	.byte	0x04, 0x11
        /*0026*/ 	.short	(.L_11 - .L_10)
	.align		4
.L_10:
        /*0028*/ 	.word	index@(_Z19constantConvolutionPhS_iii)
        /*002c*/ 	.word	0x00000000


	//----- nvinfo : EIATTR_REGCOUNT
	.align		4
.L_11:
        /*0030*/ 	.byte	0x04, 0x2f
        /*0032*/ 	.short	(.L_13 - .L_12)
	.align		4
.L_12:
        /*0034*/ 	.word	index@(_Z17sharedConvolutionPhS_iii)
        /*0038*/ 	.word	0x00000016


	//----- nvinfo : EIATTR_FRAME_SIZE
	.align		4
.L_13:
        /*003c*/ 	.byte	0x04, 0x11
        /*003e*/ 	.short	(.L_15 - .L_14)
	.align		4
.L_14:
        /*0040*/ 	.word	index@(_Z17sharedConvolutionPhS_iii)
        /*0044*/ 	.word	0x00000000


	//----- nvinfo : EIATTR_REGCOUNT
	.align		4
.L_15:
        /*0048*/ 	.byte	0x04, 0x2f
        /*004a*/ 	.short	(.L_17 - .L_16)
	.align		4
.L_16:
        /*004c*/ 	.word	index@(_Z27sharedConvolutionDivergencePhS_iii)
        /*0050*/ 	.word	0x00000016


	//----- nvinfo : EIATTR_FRAME_SIZE
	.align		4
.L_17:
        /*0054*/ 	.byte	0x04, 0x11
        /*0056*/ 	.short	(.L_19 - .L_18)
	.align		4
.L_18:
        /*0058*/ 	.word	index@(_Z27sharedConvolutionDivergencePhS_iii)
        /*005c*/ 	.word	0x00000000


	//----- nvinfo : EIATTR_REGCOUNT
	.align		4
.L_19:
        /*0060*/ 	.byte	0x04, 0x2f
        /*0062*/ 	.short	(.L_21 - .L_20)
	.align		4
.L_20:
        /*0064*/ 	.word	index@(_Z12colorConvertPhS_ii)
        /*0068*/ 	.word	0x0000000a


	//----- nvinfo : EIATTR_FRAME_SIZE
	.align		4
.L_21:
        /*006c*/ 	.byte	0x04, 0x11
        /*006e*/ 	.short	(.L_23 - .L_22)
	.align		4
.L_22:
        /*0070*/ 	.word	index@(_Z12colorConvertPhS_ii)
        /*0074*/ 	.word	0x00000000


	//----- nvinfo : EIATTR_MIN_STACK_SIZE
	.align		4
.L_23:
        /*0078*/ 	.byte	0x04, 0x12
        /*007a*/ 	.short	(.L_25 - .L_24)
	.align		4
.L_24:
        /*007c*/ 	.word	index@(_Z12colorConvertPhS_ii)
        /*0080*/ 	.word	0x00000000


	//----- nvinfo : EIATTR_MIN_STACK_SIZE
	.align		4
.L_25:
        /*0084*/ 	.byte	0x04, 0x12
        /*0086*/ 	.short	(.L_27 - .L_26)
	.align		4
.L_26:
        /*0088*/ 	.word	index@(_Z27sharedConvolutionDivergencePhS_iii)
        /*008c*/ 	.word	0x00000000


	//----- nvinfo : EIATTR_MIN_STACK_SIZE
	.align		4
.L_27:
        /*0090*/ 	.byte	0x04, 0x12
        /*0092*/ 	.short	(.L_29 - .L_28)
	.align		4
.L_28:
        /*0094*/ 	.word	index@(_Z17sharedConvolutionPhS_iii)
        /*0098*/ 	.word	0x00000000


	//----- nvinfo : EIATTR_MIN_STACK_SIZE
	.align		4
.L_29:
        /*009c*/ 	.byte	0x04, 0x12
        /*009e*/ 	.short	(.L_31 - .L_30)
	.align		4
.L_30:
        /*00a0*/ 	.word	index@(_Z19constantConvolutionPhS_iii)
        /*00a4*/ 	.word	0x00000000


	//----- nvinfo : EIATTR_MIN_STACK_SIZE
	.align		4
.L_31:
        /*00a8*/ 	.byte	0x04, 0x12
        /*00aa*/ 	.short	(.L_33 - .L_32)
	.align		4
.L_32:
        /*00ac*/ 	.word	index@(_Z16naiveConvolutionPhS_S_iii)
        /*00b0*/ 	.word	0x00000000
.L_33:


//--------------------- .nv.compat                --------------------------
	.section	.nv.compat,"",@"SHT_CUDA_COMPAT_INFO"
	.align	4
        /*0000*/ 	.byte	0x02, 0x09, 0x00, 0x00, 0x02, 0x02, 0x01, 0x00, 0x02, 0x05, 0x05, 0x00, 0x03, 0x07, 0x01, 0x01
        /*0010*/ 	.byte	0x02, 0x03, 0x00, 0x00, 0x02, 0x06, 0x01, 0x00, 0x04, 0x0b, 0x08, 0x00, 0x09, 0x00, 0x00, 0x00
        /*0020*/ 	.byte	0x00, 0x00, 0x00, 0x00


//--------------------- .nv.info._Z12colorConvertPhS_ii --------------------------
	.section	.nv.info._Z12colorConvertPhS_ii,"",@"SHT_CUDA_INFO"
	.sectionflags	@""
	.align	4


	//----- nvinfo : EIATTR_CUDA_API_VERSION
	.align		4
        /*0000*/ 	.byte	0x04, 0x37
        /*0002*/ 	.short	(.L_35 - .L_34)
.L_34:
        /*0004*/ 	.word	0x00000082


	//----- nvinfo : EIATTR_KPARAM_INFO
	.align		4
.L_35:
        /*0008*/ 	.byte	0x04, 0x17
        /*000a*/ 	.short	(.L_37 - .L_36)
.L_36:
        /*000c*/ 	.word	0x00000000
        /*0010*/ 	.short	0x0003
        /*0012*/ 	.short	0x0014
        /*0014*/ 	.byte	0x00, 0xf0, 0x11, 0x00


	//----- nvinfo : EIATTR_KPARAM_INFO
	.align		4
.L_37:
        /*0018*/ 	.byte	0x04, 0x17
        /*001a*/ 	.short	(.L_39 - .L_38)
.L_38:
        /*001c*/ 	.word	0x00000000
        /*0020*/ 	.short	0x0002
        /*0022*/ 	.short	0x0010
        /*0024*/ 	.byte	0x00, 0xf0, 0x11, 0x00


	//----- nvinfo : EIATTR_KPARAM_INFO
	.align		4
.L_39:
        /*0028*/ 	.byte	0x04, 0x17
        /*002a*/ 	.short	(.L_41 - .L_40)
.L_40:
        /*002c*/ 	.word	0x00000000
        /*0030*/ 	.short	0x0001
        /*0032*/ 	.short	0x0008
        /*0034*/ 	.byte	0x00, 0xf5, 0x21, 0x00


	//----- nvinfo : EIATTR_KPARAM_INFO
	.align		4
.L_41:
        /*0038*/ 	.byte	0x04, 0x17
        /*003a*/ 	.short	(.L_43 - .L_42)
.L_42:
        /*003c*/ 	.word	0x00000000
        /*0040*/ 	.short	0x0000
        /*0042*/ 	.short	0x0000
        /*0044*/ 	.byte	0x00, 0xf5, 0x21, 0x00


	//----- nvinfo : EIATTR_SPARSE_MMA_MASK
	.align		4
.L_43:
        /*0048*/ 	.byte	0x03, 0x50
        /*004a*/ 	.short	0x0000


	//----- nvinfo : EIATTR_MAXREG_COUNT
	.align		4
        /*004c*/ 	.byte	0x03, 0x1b
        /*004e*/ 	.short	0x00ff


	//----- nvinfo : EIATTR_MERCURY_ISA_VERSION
	.align		4
        /*0050*/ 	.byte	0x03, 0x5f
        /*0052*/ 	.short	0x0101


	//----- nvinfo : EIATTR_VRC_CTA_INIT_COUNT
	.align		4
        /*0054*/ 	.byte	0x02, 0x4a
	.zero		1
	.zero		1


	//----- nvinfo : EIATTR_EXIT_INSTR_OFFSETS
	.align		4
        /*0058*/ 	.byte	0x04, 0x1c
        /*005a*/ 	.short	(.L_45 - .L_44)


	//   ....[0]....
.L_44:
        /*005c*/ 	.word	0x000000c0


	//   ....[1]....
        /*0060*/ 	.word	0x00000200


	//----- nvinfo : EIATTR_CBANK_PARAM_SIZE
	.align		4
.L_45:
        /*0064*/ 	.byte	0x03, 0x19
        /*0066*/ 	.short	0x0018


	//----- nvinfo : EIATTR_PARAM_CBANK
	.align		4
        /*0068*/ 	.byte	0x04, 0x0a
        /*006a*/ 	.short	(.L_47 - .L_46)
	.align		4
.L_46:
        /*006c*/ 	.word	index@(.nv.constant0._Z12colorConvertPhS_ii)
        /*0070*/ 	.short	0x0380
        /*0072*/ 	.short	0x0018


	//----- nvinfo : EIATTR_SW_WAR
	.align		4
.L_47:
        /*0074*/ 	.byte	0x04, 0x36
        /*0076*/ 	.short	(.L_49 - .L_48)
.L_48:
        /*0078*/ 	.word	0x00000008
.L_49:


//--------------------- .nv.info._Z27sharedConvolutionDivergencePhS_iii --------------------------
	.section	.nv.info._Z27sharedConvolutionDivergencePhS_iii,"",@"SHT_CUDA_INFO"
	.sectionflags	@""
	.align	4


	//----- nvinfo : EIATTR_CUDA_API_VERSION
	.align		4
        /*0000*/ 	.byte	0x04, 0x37
        /*0002*/ 	.short	(.L_51 - .L_50)
.L_50:
        /*0004*/ 	.word	0x00000082


	//----- nvinfo : EIATTR_KPARAM_INFO
	.align		4
.L_51:
        /*0008*/ 	.byte	0x04, 0x17
        /*000a*/ 	.short	(.L_53 - .L_52)
.L_52:
        /*000c*/ 	.word	0x00000000
        /*0010*/ 	.short	0x0004
        /*0012*/ 	.short	0x0018
        /*0014*/ 	.byte	0x00, 0xf0, 0x11, 0x00


	//----- nvinfo : EIATTR_KPARAM_INFO
	.align		4
.L_53:
        /*0018*/ 	.byte	0x04, 0x17
        /*001a*/ 	.short	(.L_55 - .L_54)
.L_54:
        /*001c*/ 	.word	0x00000000
        /*0020*/ 	.short	0x0003
        /*0022*/ 	.short	0x0014
        /*0024*/ 	.byte	0x00, 0xf0, 0x11, 0x00


	//----- nvinfo : EIATTR_KPARAM_INFO
	.align		4
.L_55:
        /*0028*/ 	.byte	0x04, 0x17
        /*002a*/ 	.short	(.L_57 - .L_56)
.L_56:
        /*002c*/ 	.word	0x00000000
        /*0030*/ 	.short	0x0002
        /*0032*/ 	.short	0x0010
        /*0034*/ 	.byte	0x00, 0xf0, 0x11, 0x00


	//----- nvinfo : EIATTR_KPARAM_INFO
	.align		4
.L_57:
        /*0038*/ 	.byte	0x04, 0x17
        /*003a*/ 	.short	(.L_59 - .L_58)
.L_58:
        /*003c*/ 	.word	0x00000000
        /*0040*/ 	.short	0x0001
        /*0042*/ 	.short	0x0008
        /*0044*/ 	.byte	0x00, 0xf5, 0x21, 0x00


	//----- nvinfo : EIATTR_KPARAM_INFO
	.align		4
.L_59:
        /*0048*/ 	.byte	0x04, 0x17
        /*004a*/ 	.short	(.L_61 - .L_60)
.L_60:
        /*004c*/ 	.word	0x00000000
        /*0050*/ 	.short	0x0000
        /*0052*/ 	.short	0x0000
        /*0054*/ 	.byte	0x00, 0xf5, 0x21, 0x00


	//----- nvinfo : EIATTR_SPARSE_MMA_MASK
	.align		4
.L_61:
        /*0058*/ 	.byte	0x03, 0x50
        /*005a*/ 	.short	0x0000


	//----- nvinfo : EIATTR_MAXREG_COUNT
	.align		4
        /*005c*/ 	.byte	0x03, 0x1b
        /*005e*/ 	.short	0x00ff


	//----- nvinfo : EIATTR_NUM_BARRIERS
	.align		4
        /*0060*/ 	.byte	0x02, 0x4c
        /*0062*/ 	.byte	0x01
	.zero		1


	//----- nvinfo : EIATTR_MERCURY_ISA_VERSION
	.align		4
        /*0064*/ 	.byte	0x03, 0x5f
        /*0066*/ 	.short	0x0101


	//----- nvinfo : EIATTR_VRC_CTA_INIT_COUNT
	.align		4
        /*0068*/ 	.byte	0x02, 0x4a
	.zero		1
	.zero		1


	//----- nvinfo : EIATTR_EXIT_INSTR_OFFSETS
	.align		4
        /*006c*/ 	.byte	0x04, 0x1c
        /*006e*/ 	.short	(.L_63 - .L_62)


	//   ....[0]....
.L_62:
        /*0070*/ 	.word	0x000002c0


	//   ....[1]....
        /*0074*/ 	.word	0x00000320


	//   ....[2]....
        /*0078*/ 	.word	0x00000c60


	//----- nvinfo : EIATTR_CBANK_PARAM_SIZE
	.align		4
.L_63:
        /*007c*/ 	.byte	0x03, 0x19
        /*007e*/ 	.short	0x001c


	//----- nvinfo : EIATTR_PARAM_CBANK
	.align		4
        /*0080*/ 	.byte	0x04, 0x0a
        /*0082*/ 	.short	(.L_65 - .L_64)
	.align		4
.L_64:
        /*0084*/ 	.word	index@(.nv.constant0._Z27sharedConvolutionDivergencePhS_iii)
        /*0088*/ 	.short	0x0380
        /*008a*/ 	.short	0x001c


	//----- nvinfo : EIATTR_SW_WAR
	.align		4
.L_65:
        /*008c*/ 	.byte	0x04, 0x36
        /*008e*/ 	.short	(.L_67 - .L_66)
.L_66:
        /*0090*/ 	.word	0x00000008
.L_67:


//--------------------- .nv.info._Z17sharedConvolutionPhS_iii --------------------------
	.section	.nv.info._Z17sharedConvolutionPhS_iii,"",@"SHT_CUDA_INFO"
	.sectionflags	@""
	.align	4


	//----- nvinfo : EIATTR_CUDA_API_VERSION
	.align		4
        /*0000*/ 	.byte	0x04, 0x37
        /*0002*/ 	.short	(.L_69 - .L_68)
.L_68:
        /*0004*/ 	.word	0x00000082


	//----- nvinfo : EIATTR_KPARAM_INFO
	.align		4
.L_69:
        /*0008*/ 	.byte	0x04, 0x17
        /*000a*/ 	.short	(.L_71 - .L_70)
.L_70:
        /*000c*/ 	.word	0x00000000
        /*0010*/ 	.short	0x0004
        /*0012*/ 	.short	0x0018
        /*0014*/ 	.byte	0x00, 0xf0, 0x11, 0x00


	//----- nvinfo : EIATTR_KPARAM_INFO
	.align		4
.L_71:
        /*0018*/ 	.byte	0x04, 0x17
        /*001a*/ 	.short	(.L_73 - .L_72)
.L_72:
        /*001c*/ 	.word	0x00000000
        /*0020*/ 	.short	0x0003
        /*0022*/ 	.short	0x0014
        /*0024*/ 	.byte	0x00, 0xf0, 0x11, 0x00


	//----- nvinfo : EIATTR_KPARAM_INFO
	.align		4
.L_73:
        /*0028*/ 	.byte	0x04, 0x17
        /*002a*/ 	.short	(.L_75 - .L_74)
.L_74:
        /*002c*/ 	.word	0x00000000
        /*0030*/ 	.short	0x0002
        /*0032*/ 	.short	0x0010
        /*0034*/ 	.byte	0x00, 0xf0, 0x11, 0x00


	//----- nvinfo : EIATTR_KPARAM_INFO
	.align		4
.L_75:
        /*0038*/ 	.byte	0x04, 0x17
        /*003a*/ 	.short	(.L_77 - .L_76)
.L_76:
        /*003c*/ 	.word	0x00000000
        /*0040*/ 	.short	0x0001
        /*0042*/ 	.short	0x0008
        /*0044*/ 	.byte	0x00, 0xf5, 0x21, 0x00


	//----- nvinfo : EIATTR_KPARAM_INFO
	.align		4
.L_77:
        /*0048*/ 	.byte	0x04, 0x17
        /*004a*/ 	.short	(.L_79 - .L_78)
.L_78:
        /*004c*/ 	.word	0x00000000
        /*0050*/ 	.short	0x0000
        /*0052*/ 	.short	0x0000
        /*0054*/ 	.byte	0x00, 0xf5, 0x21, 0x00


	//----- nvinfo : EIATTR_SPARSE_MMA_MASK
	.align		4
.L_79:
        /*0058*/ 	.byte	0x03, 0x50
        /*005a*/ 	.short	0x0000


	//----- nvinfo : EIATTR_MAXREG_COUNT
	.align		4
        /*005c*/ 	.byte	0x03, 0x1b
        /*005e*/ 	.short	0x00ff


	//----- nvinfo : EIATTR_NUM_BARRIERS
	.align		4
        /*0060*/ 	.byte	0x02, 0x4c
        /*0062*/ 	.byte	0x01
	.zero		1


	//----- nvinfo : EIATTR_MERCURY_ISA_VERSION
	.align		4
        /*0064*/ 	.byte	0x03, 0x5f
        /*0066*/ 	.short	0x0101


	//----- nvinfo : EIATTR_VRC_CTA_INIT_COUNT
	.align		4
        /*0068*/ 	.byte	0x02, 0x4a
	.zero		1
	.zero		1


	//----- nvinfo : EIATTR_EXIT_INSTR_OFFSETS
	.align		4
        /*006c*/ 	.byte	0x04, 0x1c
        /*006e*/ 	.short	(.L_81 - .L_80)


	//   ....[0]....
.L_80:
        /*0070*/ 	.word	0x000002c0


	//   ....[1]....
        /*0074*/ 	.word	0x000002f0


	//   ....[2]....
        /*0078*/ 	.word	0x00000a40


	//----- nvinfo : EIATTR_CBANK_PARAM_SIZE
	.align		4
.L_81:
        /*007c*/ 	.byte	0x03, 0x19
        /*007e*/ 	.short	0x001c


	//----- nvinfo : EIATTR_PARAM_CBANK
	.align		4
        /*0080*/ 	.byte	0x04, 0x0a
        /*0082*/ 	.short	(.L_83 - .L_82)
	.align		4
.L_82:
        /*0084*/ 	.word	index@(.nv.constant0._Z17sharedConvolutionPhS_iii)
        /*0088*/ 	.short	0x0380
        /*008a*/ 	.short	0x001c


	//----- nvinfo : EIATTR_SW_WAR
	.align		4
.L_83:
        /*008c*/ 	.byte	0x04, 0x36
        /*008e*/ 	.short	(.L_85 - .L_84)
.L_84:
        /*0090*/ 	.word	0x00000008
.L_85:


//--------------------- .nv.info._Z19constantConvolutionPhS_iii --------------------------
	.section	.nv.info._Z19constantConvolutionPhS_iii,"",@"SHT_CUDA_INFO"
	.sectionflags	@""
	.align	4


	//----- nvinfo : EIATTR_CUDA_API_VERSION
	.align		4
        /*0000*/ 	.byte	0x04, 0x37
        /*0002*/ 	.short	(.L_87 - .L_86)
.L_86:
        /*0004*/ 	.word	0x00000082


	//----- nvinfo : EIATTR_KPARAM_INFO
	.align		4
.L_87:
        /*0008*/ 	.byte	0x04, 0x17
        /*000a*/ 	.short	(.L_89 - .L_88)
.L_88:
        /*000c*/ 	.word	0x00000000
        /*0010*/ 	.short	0x0004
        /*0012*/ 	.short	0x0018
        /*0014*/ 	.byte	0x00, 0xf0, 0x11, 0x00


	//----- nvinfo : EIATTR_KPARAM_INFO
	.align		4
.L_89:
        /*0018*/ 	.byte	0x04, 0x17
        /*001a*/ 	.short	(.L_91 - .L_90)
.L_90:
        /*001c*/ 	.word	0x00000000
        /*0020*/ 	.short	0x0003
        /*0022*/ 	.short	0x0014
        /*0024*/ 	.byte	0x00, 0xf0, 0x11, 0x00


	//----- nvinfo : EIATTR_KPARAM_INFO
	.align		4
.L_91:
        /*0028*/ 	.byte	0x04, 0x17
        /*002a*/ 	.short	(.L_93 - .L_92)
.L_92:
        /*002c*/ 	.word	0x00000000
        /*0030*/ 	.short	0x0002
        /*0032*/ 	.short	0x0010
        /*0034*/ 	.byte	0x00, 0xf0, 0x11, 0x00


	//----- nvinfo : EIATTR_KPARAM_INFO
	.align		4
.L_93:
        /*0038*/ 	.byte	0x04, 0x17
        /*003a*/ 	.short	(.L_95 - .L_94)
.L_94:
        /*003c*/ 	.word	0x00000000
        /*0040*/ 	.short	0x0001
        /*0042*/ 	.short	0x0008
        /*0044*/ 	.byte	0x00, 0xf5, 0x21, 0x00


	//----- nvinfo : EIATTR_KPARAM_INFO
	.align		4
.L_95:
        /*0048*/ 	.byte	0x04, 0x17
        /*004a*/ 	.short	(.L_97 - .L_96)
.L_96:
        /*004c*/ 	.word	0x00000000
        /*0050*/ 	.short	0x0000
        /*0052*/ 	.short	0x0000
        /*0054*/ 	.byte	0x00, 0xf5, 0x21, 0x00


	//----- nvinfo : EIATTR_SPARSE_MMA_MASK
	.align		4
.L_97:
        /*0058*/ 	.byte	0x03, 0x50
        /*005a*/ 	.short	0x0000


	//----- nvinfo : EIATTR_MAXREG_COUNT
	.align		4
        /*005c*/ 	.byte	0x03, 0x1b
        /*005e*/ 	.short	0x00ff


	//----- nvinfo : EIATTR_MERCURY_ISA_VERSION
	.align		4
        /*0060*/ 	.byte	0x03, 0x5f
        /*0062*/ 	.short	0x0101


	//----- nvinfo : EIATTR_VRC_CTA_INIT_COUNT
	.align		4
        /*0064*/ 	.byte	0x02, 0x4a
	.zero		1
	.zero		1


	//----- nvinfo : EIATTR_EXIT_INSTR_OFFSETS
	.align		4
        /*0068*/ 	.byte	0x04, 0x1c
        /*006a*/ 	.short	(.L_99 - .L_98)


	//   ....[0]....
.L_98:
        /*006c*/ 	.word	0x00000da0


	//----- nvinfo : EIATTR_CRS_STACK_SIZE
	.align		4
.L_99:
        /*0070*/ 	.byte	0x04, 0x1e
        /*0072*/ 	.short	(.L_101 - .L_100)
.L_100:
        /*0074*/ 	.word	0x00000000


	//----- nvinfo : EIATTR_CBANK_PARAM_SIZE
	.align		4
.L_101:
        /*0078*/ 	.byte	0x03, 0x19
        /*007a*/ 	.short	0x001c


	//----- nvinfo : EIATTR_PARAM_CBANK
	.align		4
        /*007c*/ 	.byte	0x04, 0x0a
        /*007e*/ 	.short	(.L_103 - .L_102)
	.align		4
.L_102:
        /*0080*/ 	.word	index@(.nv.constant0._Z19constantConvolutionPhS_iii)
        /*0084*/ 	.short	0x0380
        /*0086*/ 	.short	0x001c


	//----- nvinfo : EIATTR_SW_WAR
	.align		4
.L_103:
        /*0088*/ 	.byte	0x04, 0x36
        /*008a*/ 	.short	(.L_105 - .L_104)
.L_104:
        /*008c*/ 	.word	0x00000008
.L_105:


//--------------------- .nv.info._Z16naiveConvolutionPhS_S_iii --------------------------
	.section	.nv.info._Z16naiveConvolutionPhS_S_iii,"",@"SHT_CUDA_INFO"
	.sectionflags	@""
	.align	4


	//----- nvinfo : EIATTR_CUDA_API_VERSION
	.align		4
        /*0000*/ 	.byte	0x04, 0x37
        /*0002*/ 	.short	(.L_107 - .L_106)
.L_106:
        /*0004*/ 	.word	0x00000082


	//----- nvinfo : EIATTR_KPARAM_INFO
	.align		4
.L_107:
        /*0008*/ 	.byte	0x04, 0x17
        /*000a*/ 	.short	(.L_109 - .L_108)
.L_108:
        /*000c*/ 	.word	0x00000000
        /*0010*/ 	.short	0x0005
        /*0012*/ 	.short	0x0020
        /*0014*/ 	.byte	0x00, 0xf0, 0x11, 0x00


	//----- nvinfo : EIATTR_KPARAM_INFO
	.align		4
.L_109:
        /*0018*/ 	.byte	0x04, 0x17
        /*001a*/ 	.short	(.L_111 - .L_110)
.L_110:
        /*001c*/ 	.word	0x00000000
        /*0020*/ 	.short	0x0004
        /*0022*/ 	.short	0x001c
        /*0024*/ 	.byte	0x00, 0xf0, 0x11, 0x00


	//----- nvinfo : EIATTR_KPARAM_INFO
	.align		4
.L_111:
        /*0028*/ 	.byte	0x04, 0x17
        /*002a*/ 	.short	(.L_113 - .L_112)
.L_112:
        /*002c*/ 	.word	0x00000000
        /*0030*/ 	.short	0x0003
        /*0032*/ 	.short	0x0018
        /*0034*/ 	.byte	0x00, 0xf0, 0x11, 0x00


	//----- nvinfo : EIATTR_KPARAM_INFO
	.align		4
.L_113:
        /*0038*/ 	.byte	0x04, 0x17
        /*003a*/ 	.short	(.L_115 - .L_114)
.L_114:
        /*003c*/ 	.word	0x00000000
        /*0040*/ 	.short	0x0002
        /*0042*/ 	.short	0x0010
        /*0044*/ 	.byte	0x00, 0xf5, 0x21, 0x00


	//----- nvinfo : EIATTR_KPARAM_INFO
	.align		4
.L_115:
        /*0048*/ 	.byte	0x04, 0x17
        /*004a*/ 	.short	(.L_117 - .L_116)
.L_116:
        /*004c*/ 	.word	0x00000000
        /*0050*/ 	.short	0x0001
        /*0052*/ 	.short	0x0008
        /*0054*/ 	.byte	0x00, 0xf5, 0x21, 0x00


	//----- nvinfo : EIATTR_KPARAM_INFO
	.align		4
.L_117:
        /*0058*/ 	.byte	0x04, 0x17
        /*005a*/ 	.short	(.L_119 - .L_118)
.L_118:
        /*005c*/ 	.word	0x00000000
        /*0060*/ 	.short	0x0000
        /*0062*/ 	.short	0x0000
        /*0064*/ 	.byte	0x00, 0xf5, 0x21, 0x00


	//----- nvinfo : EIATTR_SPARSE_MMA_MASK
	.align		4
.L_119:
        /*0068*/ 	.byte	0x03, 0x50
        /*006a*/ 	.short	0x0000


	//----- nvinfo : EIATTR_MAXREG_COUNT
	.align		4
        /*006c*/ 	.byte	0x03, 0x1b
        /*006e*/ 	.short	0x00ff


	//----- nvinfo : EIATTR_MERCURY_ISA_VERSION
	.align		4
        /*0070*/ 	.byte	0x03, 0x5f
        /*0072*/ 	.short	0x0101


	//----- nvinfo : EIATTR_VRC_CTA_INIT_COUNT
	.align		4
        /*0074*/ 	.byte	0x02, 0x4a
	.zero		1
	.zero		1


	//----- nvinfo : EIATTR_EXIT_INSTR_OFFSETS
	.align		4
        /*0078*/ 	.byte	0x04, 0x1c
        /*007a*/ 	.short	(.L_121 - .L_120)


	//   ....[0]....
.L_120:
        /*007c*/ 	.word	0x00000e80


	//----- nvinfo : EIATTR_CRS_STACK_SIZE
	.align		4
.L_121:
        /*0080*/ 	.byte	0x04, 0x1e
        /*0082*/ 	.short	(.L_123 - .L_122)
.L_122:
        /*0084*/ 	.word	0x00000000


	//----- nvinfo : EIATTR_CBANK_PARAM_SIZE
	.align		4
.L_123:
        /*0088*/ 	.byte	0x03, 0x19
        /*008a*/ 	.short	0x0024


	//----- nvinfo : EIATTR_PARAM_CBANK
	.align		4
        /*008c*/ 	.byte	0x04, 0x0a
        /*008e*/ 	.short	(.L_125 - .L_124)
	.align		4
.L_124:
        /*0090*/ 	.word	index@(.nv.constant0._Z16naiveConvolutionPhS_S_iii)
        /*0094*/ 	.short	0x0380
        /*0096*/ 	.short	0x0024


	//----- nvinfo : EIATTR_SW_WAR
	.align		4
.L_125:
        /*0098*/ 	.byte	0x04, 0x36
        /*009a*/ 	.short	(.L_127 - .L_126)
.L_126:
        /*009c*/ 	.word	0x00000008
.L_127:


//--------------------- .nv.callgraph             --------------------------
	.section	.nv.callgraph,"",@"SHT_CUDA_CALLGRAPH"
	.align	4
	.sectionentsize	8
	.align		4
        /*0000*/ 	.word	0x00000000
	.align		4
        /*0004*/ 	.word	0xffffffff
	.align		4
        /*0008*/ 	.word	0x00000000
	.align		4
        /*000c*/ 	.word	0xfffffffe
	.align		4
        /*0010*/ 	.word	0x00000000
	.align		4
        /*0014*/ 	.word	0xfffffffd
	.align		4
        /*0018*/ 	.word	0x00000000
	.align		4
        /*001c*/ 	.word	0xfffffffc


//--------------------- .nv.constant3             --------------------------
	.section	.nv.constant3,"a",@progbits
.nv.constant3:
	.type		consMask,@object
	.size		consMask,(consMask1 - consMask)
consMask:
	.zero		25
	.type		consMask1,@object
	.size		consMask1,(consMask2 - consMask1)
consMask1:
	.zero		25
	.type		consMask2,@object
	.size		consMask2,(consMask3 - consMask2)
consMask2:
	.zero		25
	.type		consMask3,@object
	.size		consMask3,(.L_3 - consMask3)
consMask3:
	.zero		25
.L_3:


//--------------------- .text._Z12colorConvertPhS_ii --------------------------
	.section	.text._Z12colorConvertPhS_ii,"ax",@progbits
	.align	128
        .global         _Z12colorConvertPhS_ii
        .type           _Z12colorConvertPhS_ii,@function
        .size           _Z12colorConvertPhS_ii,(.L_x_37 - _Z12colorConvertPhS_ii)
        .other          _Z12colorConvertPhS_ii,@"STO_CUDA_ENTRY STV_DEFAULT"
_Z12colorConvertPhS_ii:
.text._Z12colorConvertPhS_ii:
[----:B------:R-:W-:Y:S01]  /*0000*/  LDC R1, c[0x0][0x37c] ;  /* 0x0000df00ff017b82 */ /* 0x000fe20000000800 */
[----:B------:R-:W0:Y:S07]  /*0010*/  S2R R3, SR_TID.Y ;  /* 0x0000000000037919 */ /* 0x000e2e0000002200 */
[----:B------:R-:W1:Y:S01]  /*0020*/  LDC R5, c[0x0][0x360] ;  /* 0x0000d800ff057b82 */ /* 0x000e620000000800 */
[----:B------:R-:W2:Y:S01]  /*0030*/  LDCU.64 UR6, c[0x0][0x390] ;  /* 0x00007200ff0677ac */ /* 0x000ea20008000a00 */
[----:B------:R-:W1:Y:S06]  /*0040*/  S2R R0, SR_TID.X ;  /* 0x0000000000007919 */ /* 0x000e6c0000002100 */
[----:B------:R-:W0:Y:S08]  /*0050*/  S2UR UR5, SR_CTAID.Y ;  /* 0x00000000000579c3 */ /* 0x000e300000002600 */
[----:B------:R-:W0:Y:S08]  /*0060*/  LDC R2, c[0x0][0x364] ;  /* 0x0000d900ff027b82 */ /* 0x000e300000000800 */
[----:B------:R-:W1:Y:S01]  /*0070*/  S2UR UR4, SR_CTAID.X ;  /* 0x00000000000479c3 */ /* 0x000e620000002500 */
[----:B0-----:R-:W-:-:S05]  /*0080*/  IMAD R3, R2, UR5, R3 ;  /* 0x0000000502037c24 */ /* 0x001fca000f8e0203 */
[----:B--2---:R-:W-:Y:S01]  /*0090*/  ISETP.GE.AND P0, PT, R3, UR7, PT ;  /* 0x0000000703007c0c */ /* 0x004fe2000bf06270 */
[----:B-1----:R-:W-:-:S05]  /*00a0*/  IMAD R0, R5, UR4, R0 ;  /* 0x0000000405007c24 */ /* 0x002fca000f8e0200 */
[----:B------:R-:W-:-:S13]  /*00b0*/  ISETP.GE.OR P0, PT, R0, UR6, P0 ;  /* 0x0000000600007c0c */ /* 0x000fda0008706670 */
[----:B------:R-:W-:Y:S05]  /*00c0*/  @P0 EXIT ;  /* 0x000000000000094d */ /* 0x000fea0003800000 */
[----:B------:R-:W0:Y:S01]  /*00d0*/  LDCU.128 UR8, c[0x0][0x380] ;  /* 0x00007000ff0877ac */ /* 0x000e220008000c00 */
[----:B------:R-:W-:Y:S01]  /*00e0*/  IMAD R0, R3, UR6, R0 ;  /* 0x0000000603007c24 */ /* 0x000fe2000f8e0200 */
[----:B------:R-:W1:Y:S03]  /*00f0*/  LDCU.64 UR4, c[0x0][0x358] ;  /* 0x00006b00ff0477ac */ /* 0x000e660008000a00 */
[----:B------:R-:W-:-:S05]  /*0100*/  IMAD R3, R0, 0x3, RZ ;  /* 0x0000000300037824 */ /* 0x000fca00078e02ff */
[----:B0-----:R-:W-:-:S04]  /*0110*/  IADD3 R2, P0, PT, R3, UR8, RZ ;  /* 0x0000000803027c10 */ /* 0x001fc8000ff1e0ff */
[----:B------:R-:W-:-:S05]  /*0120*/  LEA.HI.X.SX32 R3, R3, UR9, 0x1, P0 ;  /* 0x0000000903037c11 */ /* 0x000fca00080f0eff */
[----:B-1----:R-:W2:Y:S04]  /*0130*/  LDG.E.U8 R6, desc[UR4][R2.64+0x2] ;  /* 0x0000020402067981 */ /* 0x002ea8000c1e1100 */
[----:B------:R-:W3:Y:S04]  /*0140*/  LDG.E.U8 R5, desc[UR4][R2.64+0x1] ;  /* 0x0000010402057981 */ /* 0x000ee8000c1e1100 */
[----:B------:R-:W4:Y:S01]  /*0150*/  LDG.E.U8 R4, desc[UR4][R2.64] ;  /* 0x0000000402047981 */ /* 0x000f22000c1e1100 */
[----:B--2---:R-:W-:Y:S02]  /*0160*/  I2FP.F32.U32 R6, R6 ;  /* 0x0000000600067245 */ /* 0x004fe40000201000 */
[----:B---3--:R-:W-:-:S03]  /*0170*/  I2FP.F32.U32 R5, R5 ;  /* 0x0000000500057245 */ /* 0x008fc60000201000 */
[----:B------:R-:W-:Y:S01]  /*0180*/  FMUL R6, R6, 0.20999999344348907471 ;  /* 0x3e570a3d06067820 */ /* 0x000fe20000400000 */
[----:B----4-:R-:W-:-:S03]  /*0190*/  I2FP.F32.U32 R4, R4 ;  /* 0x0000000400047245 */ /* 0x010fc60000201000 */
[----:B------:R-:W-:-:S04]  /*01a0*/  FFMA R5, R5, 0.70999997854232788086, R6 ;  /* 0x3f35c28f05057823 */ /* 0x000fc80000000006 */
[----:B------:R-:W-:Y:S01]  /*01b0*/  FFMA R6, R4, 0.070000000298023223877, R5 ;  /* 0x3d8f5c2904067823 */ /* 0x000fe20000000005 */
[----:B------:R-:W-:-:S03]  /*01c0*/  IADD3 R4, P0, PT, R0, UR10, RZ ;  /* 0x0000000a00047c10 */ /* 0x000fc6000ff1e0ff */
[----:B------:R-:W0:Y:S01]  /*01d0*/  F2I.U32.TRUNC.NTZ R7, R6 ;  /* 0x0000000600077305 */ /* 0x000e22000020f000 */
[----:B------:R-:W-:-:S05]  /*01e0*/  LEA.HI.X.SX32 R5, R0, UR11, 0x1, P0 ;  /* 0x0000000b00057c11 */ /* 0x000fca00080f0eff */
[----:B0-----:R-:W-:Y:S01]  /*01f0*/  STG.E.U8 desc[UR4][R4.64], R7 ;  /* 0x0000000704007986 */ /* 0x001fe2000c101104 */
[----:B------:R-:W-:Y:S05]  /*0200*/  EXIT ;  /* 0x000000000000794d */ /* 0x000fea0003800000 */
.L_x_0:
[----:B------:R-:W-:-:S00]  /*0210*/  BRA `(.L_x_0) ;  /* 0xfffffffc00fc7947 */ /* 0x000fc0000383ffff */
[----:B------:R-:W-:-:S00]  /*0220*/  NOP ;  /* 0x0000000000007918 */ /* 0x000fc00000000000 */
        /* <DEDUP_REMOVED lines=13> */
.L_x_37:


//--------------------- .text._Z27sharedConvolutionDivergencePhS_iii --------------------------
	.section	.text._Z27sharedConvolutionDivergencePhS_iii,"ax",@progbits
	.align	128
        .global         _Z27sharedConvolutionDivergencePhS_iii
        .type           _Z27sharedConvolutionDivergencePhS_iii,@function
        .size           _Z27sharedConvolutionDivergencePhS_iii,(.L_x_38 - _Z27sharedConvolutionDivergencePhS_iii)
        .other          _Z27sharedConvolutionDivergencePhS_iii,@"STO_CUDA_ENTRY STV_DEFAULT"
_Z27sharedConvolutionDivergencePhS_iii:
.text._Z27sharedConvolutionDivergencePhS_iii:
[----:B------:R-:W-:Y:S01]  /*0000*/  LDC R1, c[0x0][0x37c] ;  /* 0x0000df00ff017b82 */ /* 0x000fe20000000800 */
[----:B------:R-:W0:Y:S01]  /*0010*/  S2R R3, SR_TID.X ;  /* 0x0000000000037919 */ /* 0x000e220000002100 */
[----:B------:R-:W1:Y:S01]  /*0020*/  LDCU UR13, c[0x0][0x398] ;  /* 0x00007300ff0d77ac */ /* 0x000e620008000800 */
[----:B------:R-:W0:Y:S01]  /*0030*/  S2R R0, SR_CTAID.X ;  /* 0x0000000000007919 */ /* 0x000e220000002500 */
[----:B------:R-:W2:Y:S01]  /*0040*/  LDCU.64 UR8, c[0x0][0x390] ;  /* 0x00007200ff0877ac */ /* 0x000ea20008000a00 */
[----:B------:R-:W3:Y:S01]  /*0050*/  S2R R4, SR_TID.Y ;  /* 0x0000000000047919 */ /* 0x000ee20000002200 */
[----:B------:R-:W4:Y:S01]  /*0060*/  LDCU.64 UR10, c[0x0][0x358] ;  /* 0x00006b00ff0a77ac */ /* 0x000f220008000a00 */
[----:B------:R-:W3:Y:S01]  /*0070*/  S2R R2, SR_CTAID.Y ;  /* 0x0000000000027919 */ /* 0x000ee20000002600 */
[----:B-1----:R-:W-:-:S04]  /*0080*/  ULEA.HI UR4, UR13, UR13, URZ, 0x1 ;  /* 0x0000000d0d047291 */ /* 0x002fc8000f8f08ff */
[----:B------:R-:W-:Y:S01]  /*0090*/  USHF.R.S32.HI UR4, URZ, 0x1, UR4 ;  /* 0x00000001ff047899 */ /* 0x000fe20008011404 */
[----:B0-----:R-:W-:-:S05]  /*00a0*/  IMAD R5, R0, 0x1c, R3 ;  /* 0x0000001c00057824 */ /* 0x001fca00078e0203 */
[----:B------:R-:W-:Y:S02]  /*00b0*/  VIADD R5, R5, -UR4 ;  /* 0x8000000405057c36 */ /* 0x000fe40008000000 */
[----:B---3--:R-:W-:-:S03]  /*00c0*/  IMAD R6, R2, 0x1c, R4 ;  /* 0x0000001c02067824 */ /* 0x008fc600078e0204 */
[----:B--2---:R-:W-:Y:S01]  /*00d0*/  ISETP.GE.AND P0, PT, R5, UR9, PT ;  /* 0x0000000905007c0c */ /* 0x004fe2000bf06270 */
[----:B------:R-:W-:-:S03]  /*00e0*/  VIADD R6, R6, -UR4 ;  /* 0x8000000406067c36 */ /* 0x000fc60008000000 */
[----:B------:R-:W-:Y:S02]  /*00f0*/  ISETP.GT.AND P0, PT, R5, -0x1, !P0 ;  /* 0xffffffff0500780c */ /* 0x000fe40004704270 */
[----:B------:R-:W-:-:S04]  /*0100*/  ISETP.GE.AND P1, PT, R6, UR8, PT ;  /* 0x0000000806007c0c */ /* 0x000fc8000bf26270 */
[----:B------:R-:W-:-:S04]  /*0110*/  ISETP.GT.AND P1, PT, R6, -0x1, !P1 ;  /* 0xffffffff0600780c */ /* 0x000fc80004f24270 */
[----:B------:R-:W-:-:S13]  /*0120*/  PLOP3.LUT P0, PT, P0, P1, PT, 0x80, 0x8 ;  /* 0x000000000008781c */ /* 0x000fda0000703070 */
[----:B------:R-:W0:Y:S01]  /*0130*/  @P0 LDC.64 R8, c[0x0][0x380] ;  /* 0x0000e000ff080b82 */ /* 0x000e220000000a00 */
[----:B------:R-:W-:-:S05]  /*0140*/  @P0 IMAD R5, R6, UR9, R5 ;  /* 0x0000000906050c24 */ /* 0x000fca000f8e0205 */
[----:B0-----:R-:W-:-:S04]  /*0150*/  @P0 IADD3 R6, P1, PT, R5, R8, RZ ;  /* 0x0000000805060210 */ /* 0x001fc80007f3e0ff */
[----:B------:R-:W-:-:S05]  /*0160*/  @P0 LEA.HI.X.SX32 R7, R5, R9, 0x1, P1 ;  /* 0x0000000905070211 */ /* 0x000fca00008f0eff */
[----:B----4-:R0:W2:Y:S01]  /*0170*/  @P0 LDG.E.U8 R6, desc[UR10][R6.64] ;  /* 0x0000000a06060981 */ /* 0x0100a2000c1e1100 */
[----:B------:R-:W1:Y:S01]  /*0180*/  S2UR UR5, SR_CgaCtaId ;  /* 0x00000000000579c3 */ /* 0x000e620000008800 */
[----:B------:R-:W3:Y:S01]  /*0190*/  LDCU UR6, c[0x0][0x364] ;  /* 0x00006c80ff0677ac */ /* 0x000ee20008000800 */
[----:B------:R-:W4:Y:S01]  /*01a0*/  LDCU UR12, c[0x0][0x360] ;  /* 0x00006c00ff0c77ac */ /* 0x000f220008000800 */
[----:B------:R-:W-:Y:S01]  /*01b0*/  UMOV UR4, 0x400 ;  /* 0x0000040000047882 */ /* 0x000fe20000000000 */
[----:B---3--:R-:W-:Y:S02]  /*01c0*/  IMAD R9, R2, UR6, RZ ;  /* 0x0000000602097c24 */ /* 0x008fe4000f8e02ff */
[----:B----4-:R-:W-:Y:S01]  /*01d0*/  IMAD R8, R0, UR12, RZ ;  /* 0x0000000c00087c24 */ /* 0x010fe2000f8e02ff */
[----:B-1----:R-:W-:Y:S01]  /*01e0*/  ULEA UR4, UR5, UR4, 0x18 ;  /* 0x0000000405047291 */ /* 0x002fe2000f8ec0ff */
[----:B------:R-:W-:Y:S02]  /*01f0*/  IMAD.IADD R9, R9, 0x1, R4 ;  /* 0x0000000109097824 */ /* 0x000fe400078e0204 */
[----:B------:R-:W-:-:S03]  /*0200*/  IMAD.IADD R10, R8, 0x1, R3 ;  /* 0x00000001080a7824 */ /* 0x000fc600078e0203 */
[----:B------:R-:W-:Y:S02]  /*0210*/  @P0 MOV R5, UR4 ;  /* 0x0000000400050c02 */ /* 0x000fe40008000f00 */
[----:B------:R-:W-:-:S03]  /*0220*/  ISETP.GE.AND P1, PT, R10, UR9, PT ;  /* 0x000000090a007c0c */ /* 0x000fc6000bf26270 */
[----:B------:R-:W-:Y:S01]  /*0230*/  @P0 IMAD R8, R4, 0x20, R5 ;  /* 0x0000002004080824 */ /* 0x000fe200078e0205 */
[----:B------:R-:W-:Y:S02]  /*0240*/  @!P0 MOV R5, UR4 ;  /* 0x0000000400058c02 */ /* 0x000fe40008000f00 */
[----:B------:R-:W-:Y:S02]  /*0250*/  ISETP.GE.OR P1, PT, R9, UR8, P1 ;  /* 0x0000000809007c0c */ /* 0x000fe40008f26670 */
[----:B0-----:R-:W-:Y:S01]  /*0260*/  @P0 IADD3 R7, PT, PT, R8, R3, RZ ;  /* 0x0000000308070210 */ /* 0x001fe20007ffe0ff */
[----:B------:R-:W-:-:S04]  /*0270*/  @!P0 IMAD R10, R4, 0x20, R5 ;  /* 0x00000020040a8824 */ /* 0x000fc800078e0205 */
[----:B------:R-:W-:Y:S01]  /*0280*/  @!P0 IMAD.IADD R10, R10, 0x1, R3 ;  /* 0x000000010a0a8824 */ /* 0x000fe200078e0203 */
[----:B--2---:R0:W-:Y:S04]  /*0290*/  @P0 STS.U8 [R7], R6 ;  /* 0x0000000607000388 */ /* 0x0041e80000000000 */
[----:B------:R0:W-:Y:S01]  /*02a0*/  @!P0 STS.U8 [R10], RZ ;  /* 0x000000ff0a008388 */ /* 0x0001e20000000000 */
[----:B------:R-:W-:Y:S06]  /*02b0*/  BAR.SYNC.DEFER_BLOCKING 0x0 ;  /* 0x0000000000007b1d */ /* 0x000fec0000010000 */
[----:B------:R-:W-:Y:S05]  /*02c0*/  @P1 EXIT ;  /* 0x000000000000194d */ /* 0x000fea0003800000 */
[----:B------:R-:W-:Y:S01]  /*02d0*/  UIADD3 UR5, UPT, UPT, UR13, -0x1, URZ ;  /* 0xffffffff0d057890 */ /* 0x000fe2000fffe0ff */
[----:B------:R-:W-:-:S03]  /*02e0*/  IMAD R8, R4, UR12, R3 ;  /* 0x0000000c04087c24 */ /* 0x000fc6000f8e0203 */
[----:B------:R-:W-:-:S04]  /*02f0*/  UIADD3 UR4, UPT, UPT, -UR5, UR12, URZ ;  /* 0x0000000c05047290 */ /* 0x000fc8000fffe1ff */
[----:B------:R-:W-:-:S06]  /*0300*/  UIMAD UR4, UR4, UR6, URZ ;  /* 0x00000006040472a4 */ /* 0x000fcc000f8e02ff */
[----:B------:R-:W-:-:S13]  /*0310*/  ISETP.GE.U32.AND P0, PT, R8, UR4, PT ;  /* 0x0000000408007c0c */ /* 0x000fda000bf06070 */
[----:B------:R-:W-:Y:S05]  /*0320*/  @P0 EXIT ;  /* 0x000000000000094d */ /* 0x000fea0003800000 */
[----:B------:R-:W1:Y:S01]  /*0330*/  I2F.U32.RP R9, UR12 ;  /* 0x0000000c00097d06 */ /* 0x000e620008209000 */
[----:B0-----:R-:W-:Y:S01]  /*0340*/  SHF.R.U32.HI R6, RZ, 0x2, R8 ;  /* 0x00000002ff067819 */ /* 0x001fe20000011608 */
[----:B------:R-:W-:Y:S01]  /*0350*/  UISETP.GE.AND UP0, UPT, UR13, 0x1, UPT ;  /* 0x000000010d00788c */ /* 0x000fe2000bf06270 */
[----:B------:R-:W-:-:S03]  /*0360*/  ISETP.NE.U32.AND P2, PT, RZ, UR12, PT ;  /* 0x0000000cff007c0c */ /* 0x000fc6000bf45070 */
[----:B------:R-:W-:-:S04]  /*0370*/  IMAD.HI.U32 R6, R6, 0x24924925, RZ ;  /* 0x2492492506067827 */ /* 0x000fc800078e00ff */
[----:B------:R-:W-:Y:S02]  /*0380*/  IMAD R10, R6, UR5, RZ ;  /* 0x00000005060a7c24 */ /* 0x000fe4000f8e02ff */
[----:B------:R-:W-:Y:S02]  /*0390*/  IMAD.MOV.U32 R6, RZ, RZ, RZ ;  /* 0x000000ffff067224 */ /* 0x000fe400078e00ff */
[----:B------:R-:W-:Y:S01]  /*03a0*/  IMAD.IADD R8, R8, 0x1, R10 ;  /* 0x0000000108087824 */ /* 0x000fe200078e020a */
[----:B-1----:R-:W0:Y:S02]  /*03b0*/  MUFU.RCP R9, R9 ;  /* 0x0000000900097308 */ /* 0x002e240000001000 */
[----:B0-----:R-:W-:-:S06]  /*03c0*/  VIADD R11, R9, 0xffffffe ;  /* 0x0ffffffe090b7836 */ /* 0x001fcc0000000000 */
[----:B------:R0:W1:Y:S02]  /*03d0*/  F2I.FTZ.U32.TRUNC.NTZ R7, R11 ;  /* 0x0000000b00077305 */ /* 0x000064000021f000 */
[----:B0-----:R-:W-:Y:S02]  /*03e0*/  PRMT R11, RZ, 0x7610, R11 ;  /* 0x00007610ff0b7816 */ /* 0x001fe4000000000b */
[----:B-1----:R-:W-:-:S05]  /*03f0*/  IADD3 R13, PT, PT, RZ, -R7, RZ ;  /* 0x80000007ff0d7210 */ /* 0x002fca0007ffe0ff */
[----:B------:R-:W-:-:S04]  /*0400*/  IMAD R13, R13, UR12, RZ ;  /* 0x0000000c0d0d7c24 */ /* 0x000fc8000f8e02ff */
[----:B------:R-:W-:-:S06]  /*0410*/  IMAD.HI.U32 R7, R7, R13, R6 ;  /* 0x0000000d07077227 */ /* 0x000fcc00078e0006 */
[----:B------:R-:W-:-:S05]  /*0420*/  IMAD.HI.U32 R7, R7, R8, RZ ;  /* 0x0000000807077227 */ /* 0x000fca00078e00ff */
[----:B------:R-:W-:-:S05]  /*0430*/  IADD3 R9, PT, PT, -R7, RZ, RZ ;  /* 0x000000ff07097210 */ /* 0x000fca0007ffe1ff */
[----:B------:R-:W-:-:S05]  /*0440*/  IMAD R6, R9, UR12, R8 ;  /* 0x0000000c09067c24 */ /* 0x000fca000f8e0208 */
[----:B------:R-:W-:-:S13]  /*0450*/  ISETP.GE.U32.AND P0, PT, R6, UR12, PT ;  /* 0x0000000c06007c0c */ /* 0x000fda000bf06070 */
[----:B------:R-:W-:Y:S02]  /*0460*/  @P0 VIADD R6, R6, -UR12 ;  /* 0x8000000c06060c36 */ /* 0x000fe40008000000 */
[----:B------:R-:W-:-:S03]  /*0470*/  @P0 VIADD R7, R7, 0x1 ;  /* 0x0000000107070836 */ /* 0x000fc60000000000 */
[----:B------:R-:W-:-:S13]  /*0480*/  ISETP.GE.U32.AND P1, PT, R6, UR12, PT ;  /* 0x0000000c06007c0c */ /* 0x000fda000bf26070 */
[----:B------:R-:W-:Y:S02]  /*0490*/  @P1 IADD3 R7, PT, PT, R7, 0x1, RZ ;  /* 0x0000000107071810 */ /* 0x000fe40007ffe0ff */
[----:B------:R-:W-:-:S05]  /*04a0*/  @!P2 LOP3.LUT R7, RZ, UR12, RZ, 0x33, !PT ;  /* 0x0000000cff07ac12 */ /* 0x000fca000f8e33ff */
[----:B------:R-:W-:-:S04]  /*04b0*/  IMAD.MOV R9, RZ, RZ, -R7 ;  /* 0x000000ffff097224 */ /* 0x000fc800078e0a07 */
[----:B------:R-:W-:Y:S01]  /*04c0*/  IMAD R9, R9, UR12, R8 ;  /* 0x0000000c09097c24 */ /* 0x000fe2000f8e0208 */
[----:B------:R-:W-:Y:S06]  /*04d0*/  BRA.U !UP0, `(.L_x_1) ;  /* 0x0000000508c07547 */ /* 0x000fec000b800000 */
[----:B------:R-:W-:Y:S01]  /*04e0*/  IMAD.IADD R4, R4, 0x1, -R7 ;  /* 0x0000000104047824 */ /* 0x000fe200078e0a07 */
[----:B------:R-:W-:Y:S01]  /*04f0*/  ULOP3.LUT UR7, UR13, 0x7, URZ, 0xc0, !UPT ;  /* 0x000000070d077892 */ /* 0x000fe2000f8ec0ff */
[----:B------:R-:W-:Y:S01]  /*0500*/  PRMT R11, RZ, 0x7610, R11 ;  /* 0x00007610ff0b7816 */ /* 0x000fe2000000000b */
[----:B------:R-:W-:Y:S01]  /*0510*/  ULOP3.LUT UR9, UR13, 0x7ffffff8, URZ, 0xc0, !UPT ;  /* 0x7ffffff80d097892 */ /* 0x000fe2000f8ec0ff */
[----:B------:R-:W-:Y:S01]  /*0520*/  IMAD R4, R4, UR12, R3 ;  /* 0x0000000c04047c24 */ /* 0x000fe2000f8e0203 */
[----:B------:R-:W-:Y:S02]  /*0530*/  UIADD3 UR4, UPT, UPT, UR7, -0x1, URZ ;  /* 0xffffffff07047890 */ /* 0x000fe4000fffe0ff */
[----:B------:R-:W-:Y:S02]  /*0540*/  ULOP3.LUT UR8, UR13, 0x3, URZ, 0xc0, !UPT ;  /* 0x000000030d087892 */ /* 0x000fe4000f8ec0ff */
[----:B------:R-:W-:Y:S01]  /*0550*/  IADD3 R3, PT, PT, R5, R4, R10 ;  /* 0x0000000405037210 */ /* 0x000fe20007ffe00a */
[----:B------:R-:W-:-:S02]  /*0560*/  UISETP.GE.U32.AND UP0, UPT, UR4, 0x3, UPT ;  /* 0x000000030400788c */ /* 0x000fc4000bf06070 */
[----:B------:R-:W-:Y:S01]  /*0570*/  UIADD3 UR6, UPT, UPT, -UR9, URZ, URZ ;  /* 0x000000ff09067290 */ /* 0x000fe2000fffe1ff */
[----:B------:R-:W-:Y:S01]  /*0580*/  IADD3 R3, PT, PT, R3, 0x3, RZ ;  /* 0x0000000303037810 */ /* 0x000fe20007ffe0ff */
[----:B------:R-:W-:-:S10]  /*0590*/  UMOV UR4, URZ ;  /* 0x000000ff00047c82 */ /* 0x000fd40008000000 */
.L_x_7:
[----:B------:R-:W0:Y:S01]  /*05a0*/  LDC R17, c[0x0][0x398] ;  /* 0x0000e600ff117b82 */ /* 0x000e220000000800 */
[----:B------:R-:W-:Y:S02]  /*05b0*/  VIADD R6, R7, UR4 ;  /* 0x0000000407067c36 */ /* 0x000fe40008000000 */
[----:B------:R-:W-:Y:S01]  /*05c0*/  IMAD.MOV.U32 R13, RZ, RZ, RZ ;  /* 0x000000ffff0d7224 */ /* 0x000fe200078e00ff */
[C---:B0-----:R-:W-:Y:S01]  /*05d0*/  ISETP.GE.U32.AND P0, PT, R17.reuse, 0x8, PT ;  /* 0x000000081100780c */ /* 0x041fe20003f06070 */
[----:B------:R-:W-:Y:S01]  /*05e0*/  IMAD R4, R17, UR4, RZ ;  /* 0x0000000411047c24 */ /* 0x000fe2000f8e02ff */
[----:B------:R-:W-:-:S06]  /*05f0*/  UIADD3 UR4, UPT, UPT, UR4, 0x1, URZ ;  /* 0x0000000104047890 */ /* 0x000fcc000fffe0ff */
[----:B------:R-:W-:-:S05]  /*0600*/  ISETP.NE.AND P1, PT, R17, UR4, PT ;  /* 0x0000000411007c0c */ /* 0x000fca000bf25270 */
[----:B------:R-:W-:Y:S08]  /*0610*/  @!P0 BRA `(.L_x_2) ;  /* 0x0000000000a48947 */ /* 0x000ff00003800000 */
[----:B------:R-:W-:Y:S01]  /*0620*/  LEA R8, R6, R3, 0x5 ;  /* 0x0000000306087211 */ /* 0x000fe200078e28ff */
[----:B------:R-:W-:Y:S01]  /*0630*/  VIADD R10, R4, 0x3 ;  /* 0x00000003040a7836 */ /* 0x000fe20000000000 */
[----:B------:R-:W-:-:S06]  /*0640*/  UMOV UR5, UR6 ;  /* 0x0000000600057c82 */ /* 0x000fcc0008000000 */
.L_x_3:
[----:B------:R-:W0:Y:S01]  /*0650*/  LDS.U8 R12, [R8+-0x3] ;  /* 0xfffffd00080c7984 */ /* 0x000e220000000000 */
[----:B------:R-:W0:Y:S01]  /*0660*/  LDC.U8 R13, c[0x3][R10+-0x3] ;  /* 0x00ffff400a0d7b82 */ /* 0x000e220000000000 */
[----:B------:R-:W-:Y:S01]  /*0670*/  PRMT R11, R11, 0x9910, RZ ;  /* 0x000099100b0b7816 */ /* 0x000fe200000000ff */
[----:B------:R-:W-:Y:S01]  /*0680*/  UIADD3 UR5, UPT, UPT, UR5, 0x8, URZ ;  /* 0x0000000805057890 */ /* 0x000fe2000fffe0ff */
[----:B------:R-:W1:Y:S03]  /*0690*/  LDS.U8 R14, [R8+-0x2] ;  /* 0xfffffe00080e7984 */ /* 0x000e660000000000 */
[----:B------:R-:W-:Y:S01]  /*06a0*/  UISETP.NE.AND UP1, UPT, UR5, URZ, UPT ;  /* 0x000000ff0500728c */ /* 0x000fe2000bf25270 */
[----:B------:R-:W2:Y:S01]  /*06b0*/  LDS.U8 R16, [R8+-0x1] ;  /* 0xffffff0008107984 */ /* 0x000ea20000000000 */
[----:B------:R-:W1:Y:S01]  /*06c0*/  LDC.U8 R15, c[0x3][R10+-0x2] ;  /* 0x00ffff800a0f7b82 */ /* 0x000e620000000000 */
[----:B0-----:R-:W-:-:S02]  /*06d0*/  IMAD R11, R12, R13, R11 ;  /* 0x0000000d0c0b7224 */ /* 0x001fc400078e020b */
[----:B------:R-:W0:Y:S05]  /*06e0*/  LDS.U8 R12, [R8] ;  /* 0x00000000080c7984 */ /* 0x000e2a0000000000 */
[----:B------:R-:W2:Y:S01]  /*06f0*/  LDC.U8 R13, c[0x3][R10+-0x1] ;  /* 0x00ffffc00a0d7b82 */ /* 0x000ea20000000000 */
[----:B------:R-:W-:-:S05]  /*0700*/  PRMT R11, R11, 0x9910, RZ ;  /* 0x000099100b0b7816 */ /* 0x000fca00000000ff */
[----:B-1----:R-:W-:Y:S02]  /*0710*/  IMAD R11, R14, R15, R11 ;  /* 0x0000000f0e0b7224 */ /* 0x002fe400078e020b */
[----:B------:R-:W1:Y:S01]  /*0720*/  LDS.U8 R14, [R8+0x1] ;  /* 0x00000100080e7984 */ /* 0x000e620000000000 */
[----:B------:R-:W0:Y:S02]  /*0730*/  LDC.U8 R15, c[0x3][R10] ;  /* 0x00c000000a0f7b82 */ /* 0x000e240000000000 */
[----:B------:R-:W-:-:S05]  /*0740*/  PRMT R11, R11, 0x9910, RZ ;  /* 0x000099100b0b7816 */ /* 0x000fca00000000ff */
[----:B--2---:R-:W-:Y:S02]  /*0750*/  IMAD R11, R16, R13, R11 ;  /* 0x0000000d100b7224 */ /* 0x004fe400078e020b */
[----:B------:R-:W2:Y:S01]  /*0760*/  LDS.U8 R16, [R8+0x2] ;  /* 0x0000020008107984 */ /* 0x000ea20000000000 */
[----:B------:R-:W1:Y:S02]  /*0770*/  LDC.U8 R13, c[0x3][R10+0x1] ;  /* 0x00c000400a0d7b82 */ /* 0x000e640000000000 */
[----:B------:R-:W-:-:S05]  /*0780*/  PRMT R11, R11, 0x9910, RZ ;  /* 0x000099100b0b7816 */ /* 0x000fca00000000ff */
[----:B0-----:R-:W-:Y:S02]  /*0790*/  IMAD R11, R12, R15, R11 ;  /* 0x0000000f0c0b7224 */ /* 0x001fe400078e020b */
[----:B------:R-:W0:Y:S01]  /*07a0*/  LDS.U8 R12, [R8+0x3] ;  /* 0x00000300080c7984 */ /* 0x000e220000000000 */
[----:B------:R-:W2:Y:S02]  /*07b0*/  LDC.U8 R15, c[0x3][R10+0x2] ;  /* 0x00c000800a0f7b82 */ /* 0x000ea40000000000 */
[----:B------:R-:W-:-:S05]  /*07c0*/  PRMT R11, R11, 0x9910, RZ ;  /* 0x000099100b0b7816 */ /* 0x000fca00000000ff */
[----:B-1----:R-:W-:Y:S02]  /*07d0*/  IMAD R11, R14, R13, R11 ;  /* 0x0000000d0e0b7224 */ /* 0x002fe400078e020b */
[----:B------:R1:W3:Y:S01]  /*07e0*/  LDS.U8 R14, [R8+0x4] ;  /* 0x00000400080e7984 */ /* 0x0002e20000000000 */
[----:B------:R4:W0:Y:S02]  /*07f0*/  LDC.U8 R13, c[0x3][R10+0x3] ;  /* 0x00c000c00a0d7b82 */ /* 0x0008240000000000 */
[----:B------:R-:W-:Y:S02]  /*0800*/  PRMT R11, R11, 0x9910, RZ ;  /* 0x000099100b0b7816 */ /* 0x000fe400000000ff */
[----:B-1----:R-:W-:-:S03]  /*0810*/  IADD3 R8, PT, PT, R8, 0x8, RZ ;  /* 0x0000000808087810 */ /* 0x002fc60007ffe0ff */
[----:B--2---:R-:W-:Y:S02]  /*0820*/  IMAD R11, R16, R15, R11 ;  /* 0x0000000f100b7224 */ /* 0x004fe400078e020b */
[----:B------:R4:W3:Y:S03]  /*0830*/  LDC.U8 R15, c[0x3][R10+0x4] ;  /* 0x00c001000a0f7b82 */ /* 0x0008e60000000000 */
[----:B------:R-:W-:Y:S01]  /*0840*/  PRMT R11, R11, 0x9910, RZ ;  /* 0x000099100b0b7816 */ /* 0x000fe200000000ff */
[----:B----4-:R-:W-:-:S04]  /*0850*/  VIADD R10, R10, 0x8 ;  /* 0x000000080a0a7836 */ /* 0x010fc80000000000 */
[----:B0-----:R-:W-:-:S05]  /*0860*/  IMAD R11, R12, R13, R11 ;  /* 0x0000000d0c0b7224 */ /* 0x001fca00078e020b */
[----:B------:R-:W-:-:S05]  /*0870*/  PRMT R11, R11, 0x9910, RZ ;  /* 0x000099100b0b7816 */ /* 0x000fca00000000ff */
[----:B---3--:R-:W-:Y:S01]  /*0880*/  IMAD R11, R14, R15, R11 ;  /* 0x0000000f0e0b7224 */ /* 0x008fe200078e020b */
[----:B------:R-:W-:Y:S06]  /*0890*/  BRA.U UP1, `(.L_x_3) ;  /* 0xfffffffd016c7547 */ /* 0x000fec000b83ffff */
[----:B------:R-:W-:-:S07]  /*08a0*/  MOV R13, UR9 ;  /* 0x00000009000d7c02 */ /* 0x000fce0008000f00 */
.L_x_2:
[----:B------:R-:W-:-:S09]  /*08b0*/  UISETP.NE.AND UP1, UPT, UR7, URZ, UPT ;  /* 0x000000ff0700728c */ /* 0x000fd2000bf25270 */
[----:B------:R-:W-:Y:S05]  /*08c0*/  BRA.U !UP1, `(.L_x_4) ;  /* 0x0000000109c07547 */ /* 0x000fea000b800000 */
[----:B------:R-:W-:Y:S01]  /*08d0*/  IMAD R6, R6, 0x20, R5 ;  /* 0x0000002006067824 */ /* 0x000fe200078e0205 */
[----:B------:R-:W-:Y:S01]  /*08e0*/  UISETP.NE.AND UP1, UPT, UR8, URZ, UPT ;  /* 0x000000ff0800728c */ /* 0x000fe2000bf25270 */
[----:B------:R-:W-:Y:S10]  /*08f0*/  BRA.U !UP0, `(.L_x_5) ;  /* 0x0000000108547547 */ /* 0x000ff4000b800000 */
[-C--:B------:R-:W-:Y:S01]  /*0900*/  IADD3 R8, PT, PT, R6, R13.reuse, R9 ;  /* 0x0000000d06087210 */ /* 0x080fe20007ffe009 */
[C---:B------:R-:W-:Y:S01]  /*0910*/  IMAD.IADD R18, R4.reuse, 0x1, R13 ;  /* 0x0000000104127824 */ /* 0x040fe200078e020d */
[----:B------:R-:W-:Y:S02]  /*0920*/  IADD3 R12, PT, PT, R4, R13, RZ ;  /* 0x0000000d040c7210 */ /* 0x000fe40007ffe0ff */
[----:B------:R-:W-:Y:S01]  /*0930*/  PRMT R11, R11, 0x9910, RZ ;  /* 0x000099100b0b7816 */ /* 0x000fe200000000ff */
[----:B------:R-:W0:Y:S01]  /*0940*/  LDS.U8 R10, [R8] ;  /* 0x00000000080a7984 */ /* 0x000e220000000000 */
[----:B------:R1:W0:Y:S01]  /*0950*/  LDC.U8 R15, c[0x3][R12] ;  /* 0x00c000000c0f7b82 */ /* 0x0002220000000000 */
[----:B------:R-:W-:Y:S02]  /*0960*/  IADD3 R13, PT, PT, R13, 0x4, RZ ;  /* 0x000000040d0d7810 */ /* 0x000fe40007ffe0ff */
[----:B------:R-:W2:Y:S04]  /*0970*/  LDS.U8 R14, [R8+0x1] ;  /* 0x00000100080e7984 */ /* 0x000ea80000000000 */
[----:B------:R-:W3:Y:S01]  /*0980*/  LDS.U8 R16, [R8+0x2] ;  /* 0x0000020008107984 */ /* 0x000ee20000000000 */
[----:B------:R-:W2:Y:S08]  /*0990*/  LDC.U8 R19, c[0x3][R18+0x1] ;  /* 0x00c0004012137b82 */ /* 0x000eb00000000000 */
[----:B-1----:R-:W1:Y:S01]  /*09a0*/  LDC.U8 R12, c[0x3][R18+0x3] ;  /* 0x00c000c0120c7b82 */ /* 0x002e620000000000 */
[----:B0-----:R-:W-:-:S02]  /*09b0*/  IMAD R10, R10, R15, R11 ;  /* 0x0000000f0a0a7224 */ /* 0x001fc400078e020b */
[----:B------:R-:W1:Y:S05]  /*09c0*/  LDS.U8 R15, [R8+0x3] ;  /* 0x00000300080f7984 */ /* 0x000e6a0000000000 */
[----:B------:R-:W3:Y:S01]  /*09d0*/  LDC.U8 R11, c[0x3][R18+0x2] ;  /* 0x00c00080120b7b82 */ /* 0x000ee20000000000 */
[----:B------:R-:W-:-:S05]  /*09e0*/  PRMT R10, R10, 0x9910, RZ ;  /* 0x000099100a0a7816 */ /* 0x000fca00000000ff */
[----:B--2---:R-:W-:-:S05]  /*09f0*/  IMAD R10, R14, R19, R10 ;  /* 0x000000130e0a7224 */ /* 0x004fca00078e020a */
[----:B------:R-:W-:-:S05]  /*0a00*/  PRMT R10, R10, 0x9910, RZ ;  /* 0x000099100a0a7816 */ /* 0x000fca00000000ff */
[----:B---3--:R-:W-:-:S05]  /*0a10*/  IMAD R10, R16, R11, R10 ;  /* 0x0000000b100a7224 */ /* 0x008fca00078e020a */
[----:B------:R-:W-:-:S05]  /*0a20*/  PRMT R10, R10, 0x9910, RZ ;  /* 0x000099100a0a7816 */ /* 0x000fca00000000ff */
[----:B-1----:R-:W-:-:S05]  /*0a30*/  IMAD R10, R15, R12, R10 ;  /* 0x0000000c0f0a7224 */ /* 0x002fca00078e020a */
[----:B------:R-:W-:-:S07]  /*0a40*/  PRMT R11, R10, 0x7610, R11 ;  /* 0x000076100a0b7816 */ /* 0x000fce000000000b */
.L_x_5:
[----:B------:R-:W-:Y:S05]  /*0a50*/  BRA.U !UP1, `(.L_x_4) ;  /* 0x00000001095c7547 */ /* 0x000fea000b800000 */
[----:B------:R-:W-:Y:S01]  /*0a60*/  UISETP.NE.AND UP1, UPT, UR8, 0x1, UPT ;  /* 0x000000010800788c */ /* 0x000fe2000bf25270 */
[----:B------:R-:W-:-:S08]  /*0a70*/  LOP3.LUT P0, RZ, R17, 0x1, RZ, 0xc0, !PT ;  /* 0x0000000111ff7812 */ /* 0x000fd0000780c0ff */
[----:B------:R-:W-:Y:S05]  /*0a80*/  BRA.U !UP1, `(.L_x_6) ;  /* 0x0000000109347547 */ /* 0x000fea000b800000 */
[-C--:B------:R-:W-:Y:S01]  /*0a90*/  IADD3 R8, PT, PT, R6, R13.reuse, R9 ;  /* 0x0000000d06087210 */ /* 0x080fe20007ffe009 */
[C---:B------:R-:W-:Y:S01]  /*0aa0*/  IMAD.IADD R12, R4.reuse, 0x1, R13 ;  /* 0x00000001040c7824 */ /* 0x040fe200078e020d */
[----:B------:R-:W-:Y:S01]  /*0ab0*/  IADD3 R16, PT, PT, R4, R13, RZ ;  /* 0x0000000d04107210 */ /* 0x000fe20007ffe0ff */
[----:B------:R-:W-:Y:S01]  /*0ac0*/  VIADD R13, R13, 0x2 ;  /* 0x000000020d0d7836 */ /* 0x000fe20000000000 */
[----:B------:R-:W-:Y:S01]  /*0ad0*/  PRMT R11, R11, 0x9910, RZ ;  /* 0x000099100b0b7816 */ /* 0x000fe200000000ff */
[----:B------:R-:W0:Y:S01]  /*0ae0*/  LDS.U8 R10, [R8] ;  /* 0x00000000080a7984 */ /* 0x000e220000000000 */
[----:B------:R-:W0:Y:S03]  /*0af0*/  LDC.U8 R15, c[0x3][R12] ;  /* 0x00c000000c0f7b82 */ /* 0x000e260000000000 */
[----:B------:R-:W1:Y:S05]  /*0b00*/  LDS.U8 R14, [R8+0x1] ;  /* 0x00000100080e7984 */ /* 0x000e6a0000000000 */
[----:B------:R-:W1:Y:S01]  /*0b10*/  LDC.U8 R17, c[0x3][R16+0x1] ;  /* 0x00c0004010117b82 */ /* 0x000e620000000000 */
[----:B0-----:R-:W-:-:S05]  /*0b20*/  IMAD R10, R10, R15, R11 ;  /* 0x0000000f0a0a7224 */ /* 0x001fca00078e020b */
[----:B------:R-:W-:-:S05]  /*0b30*/  PRMT R10, R10, 0x9910, RZ ;  /* 0x000099100a0a7816 */ /* 0x000fca00000000ff */
[----:B-1----:R-:W-:-:S05]  /*0b40*/  IMAD R10, R14, R17, R10 ;  /* 0x000000110e0a7224 */ /* 0x002fca00078e020a */
[----:B------:R-:W-:-:S07]  /*0b50*/  PRMT R11, R10, 0x7610, R11 ;  /* 0x000076100a0b7816 */ /* 0x000fce000000000b */
.L_x_6:
[-C--:B------:R-:W-:Y:S02]  /*0b60*/  @P0 IADD3 R6, PT, PT, R6, R13.reuse, R9 ;  /* 0x0000000d06060210 */ /* 0x080fe40007ffe009 */
[----:B------:R-:W-:Y:S02]  /*0b70*/  @P0 IADD3 R4, PT, PT, R4, R13, RZ ;  /* 0x0000000d04040210 */ /* 0x000fe40007ffe0ff */
[----:B------:R-:W-:Y:S02]  /*0b80*/  @P0 PRMT R8, R11, 0x9910, RZ ;  /* 0x000099100b080816 */ /* 0x000fe400000000ff */
[----:B------:R-:W0:Y:S01]  /*0b90*/  @P0 LDS.U8 R6, [R6] ;  /* 0x0000000006060984 */ /* 0x000e220000000000 */
[----:B------:R-:W0:Y:S02]  /*0ba0*/  @P0 LDC.U8 R13, c[0x3][R4] ;  /* 0x00c00000040d0b82 */ /* 0x000e240000000000 */
[----:B0-----:R-:W-:-:S05]  /*0bb0*/  @P0 IMAD R13, R6, R13, R8 ;  /* 0x0000000d060d0224 */ /* 0x001fca00078e0208 */
[----:B------:R-:W-:-:S07]  /*0bc0*/  @P0 PRMT R11, R13, 0x7610, R11 ;  /* 0x000076100d0b0816 */ /* 0x000fce000000000b */
.L_x_4:
[----:B------:R-:W-:Y:S05]  /*0bd0*/  @P1 BRA `(.L_x_7) ;  /* 0xfffffff800701947 */ /* 0x000fea000383ffff */
.L_x_1:
[----:B------:R-:W0:Y:S01]  /*0be0*/  LDCU UR6, c[0x0][0x394] ;  /* 0x00007280ff0677ac */ /* 0x000e220008000800 */
[----:B------:R-:W-:Y:S02]  /*0bf0*/  IMAD R0, R0, 0x1c, R9 ;  /* 0x0000001c00007824 */ /* 0x000fe400078e0209 */
[----:B------:R-:W-:Y:S01]  /*0c00*/  IMAD R7, R2, 0x1c, R7 ;  /* 0x0000001c02077824 */ /* 0x000fe200078e0207 */
[----:B------:R-:W1:Y:S03]  /*0c10*/  LDCU.64 UR4, c[0x0][0x388] ;  /* 0x00007100ff0477ac */ /* 0x000e660008000a00 */
[----:B0-----:R-:W-:-:S05]  /*0c20*/  IMAD R0, R7, UR6, R0 ;  /* 0x0000000607007c24 */ /* 0x001fca000f8e0200 */
[----:B-1----:R-:W-:-:S04]  /*0c30*/  IADD3 R2, P0, PT, R0, UR4, RZ ;  /* 0x0000000400027c10 */ /* 0x002fc8000ff1e0ff */
[----:B------:R-:W-:-:S05]  /*0c40*/  LEA.HI.X.SX32 R3, R0, UR5, 0x1, P0 ;  /* 0x0000000500037c11 */ /* 0x000fca00080f0eff */
[----:B------:R-:W-:Y:S01]  /*0c50*/  STG.E.U8 desc[UR10][R2.64], R11 ;  /* 0x0000000b02007986 */ /* 0x000fe2000c10110a */
[----:B------:R-:W-:Y:S05]  /*0c60*/  EXIT ;  /* 0x000000000000794d */ /* 0x000fea0003800000 */
.L_x_8:
        /* <DEDUP_REMOVED lines=9> */
.L_x_38:


//--------------------- .text._Z17sharedConvolutionPhS_iii --------------------------
	.section	.text._Z17sharedConvolutionPhS_iii,"ax",@progbits
	.align	128
        .global         _Z17sharedConvolutionPhS_iii
        .type           _Z17sharedConvolutionPhS_iii,@function
        .size           _Z17sharedConvolutionPhS_iii,(.L_x_39 - _Z17sharedConvolutionPhS_iii)
        .other          _Z17sharedConvolutionPhS_iii,@"STO_CUDA_ENTRY STV_DEFAULT"
_Z17sharedConvolutionPhS_iii:
.text._Z17sharedConvolutionPhS_iii:
[----:B------:R-:W-:Y:S01]  /*0000*/  LDC R1, c[0x0][0x37c] ;  /* 0x0000df00ff017b82 */ /* 0x000fe20000000800 */
[----:B------:R-:W0:Y:S01]  /*0010*/  S2R R0, SR_TID.Y ;  /* 0x0000000000007919 */ /* 0x000e220000002200 */
[----:B------:R-:W1:Y:S01]  /*0020*/  LDCU UR12, c[0x0][0x398] ;  /* 0x00007300ff0c77ac */ /* 0x000e620008000800 */
[----:B------:R-:W2:Y:S01]  /*0030*/  S2R R3, SR_TID.X ;  /* 0x0000000000037919 */ /* 0x000ea20000002100 */
[----:B------:R-:W3:Y:S01]  /*0040*/  LDCU.64 UR8, c[0x0][0x390] ;  /* 0x00007200ff0877ac */ /* 0x000ee20008000a00 */
[----:B------:R-:W2:Y:S01]  /*0050*/  S2R R6, SR_CTAID.X ;  /* 0x0000000000067919 */ /* 0x000ea20000002500 */
[----:B------:R-:W4:Y:S01]  /*0060*/  LDCU.64 UR10, c[0x0][0x358] ;  /* 0x00006b00ff0a77ac */ /* 0x000f220008000a00 */
[----:B------:R-:W0:Y:S01]  /*0070*/  S2R R11, SR_CTAID.Y ;  /* 0x00000000000b7919 */ /* 0x000e220000002600 */
[----:B-1----:R-:W-:-:S04]  /*0080*/  ULEA.HI UR4, UR12, UR12, URZ, 0x1 ;  /* 0x0000000c0c047291 */ /* 0x002fc8000f8f08ff */
[----:B------:R-:W-:Y:S01]  /*0090*/  USHF.R.S32.HI UR4, URZ, 0x1, UR4 ;  /* 0x00000001ff047899 */ /* 0x000fe20008011404 */
[----:B--2---:R-:W-:Y:S02]  /*00a0*/  IMAD R2, R6, 0x1c, R3 ;  /* 0x0000001c06027824 */ /* 0x004fe400078e0203 */
[----:B0-----:R-:W-:-:S03]  /*00b0*/  IMAD R5, R11, 0x1c, R0 ;  /* 0x0000001c0b057824 */ /* 0x001fc600078e0200 */
[----:B------:R-:W-:Y:S02]  /*00c0*/  VIADD R4, R2, -UR4 ;  /* 0x8000000402047c36 */ /* 0x000fe40008000000 */
[----:B------:R-:W-:-:S03]  /*00d0*/  VIADD R7, R5, -UR4 ;  /* 0x8000000405077c36 */ /* 0x000fc60008000000 */
[C---:B---3--:R-:W-:Y:S02]  /*00e0*/  ISETP.GE.AND P0, PT, R4.reuse, UR9, PT ;  /* 0x0000000904007c0c */ /* 0x048fe4000bf06270 */
[C---:B------:R-:W-:Y:S02]  /*00f0*/  ISETP.GE.AND P1, PT, R7.reuse, UR8, PT ;  /* 0x0000000807007c0c */ /* 0x040fe4000bf26270 */
[----:B------:R-:W-:Y:S02]  /*0100*/  ISETP.GT.AND P0, PT, R4, -0x1, !P0 ;  /* 0xffffffff0400780c */ /* 0x000fe40004704270 */
        /* <DEDUP_REMOVED lines=16> */
[----:B------:R-:W-:Y:S02]  /*0210*/  @P0 IMAD.U32 R7, RZ, RZ, UR4 ;  /* 0x00000004ff070e24 */ /* 0x000fe4000f8e00ff */
[----:B------:R-:W-:-:S03]  /*0220*/  ISETP.GE.AND P1, PT, R6, UR9, PT ;  /* 0x0000000906007c0c */ /* 0x000fc6000bf26270 */
[----:B------:R-:W-:Y:S01]  /*0230*/  @P0 LEA R4, R0, R7, 0x5 ;  /* 0x0000000700040211 */ /* 0x000fe200078e28ff */
[----:B------:R-:W-:Y:S01]  /*0240*/  @!P0 IMAD.U32 R7, RZ, RZ, UR4 ;  /* 0x00000004ff078e24 */ /* 0x000fe2000f8e00ff */
        /* <DEDUP_REMOVED lines=8> */
[----:B------:R-:W-:-:S04]  /*02d0*/  VIMNMX.U32 R4, PT, PT, R0, R3, !PT ;  /* 0x0000000300047248 */ /* 0x000fc80007fe0000 */
[----:B------:R-:W-:-:S13]  /*02e0*/  ISETP.GT.U32.AND P0, PT, R4, 0x1b, PT ;  /* 0x0000001b0400780c */ /* 0x000fda0003f04070 */
[----:B------:R-:W-:Y:S05]  /*02f0*/  @P0 EXIT ;  /* 0x000000000000094d */ /* 0x000fea0003800000 */
[----:B------:R-:W-:Y:S01]  /*0300*/  UISETP.GE.AND UP0, UPT, UR12, 0x1, UPT ;  /* 0x000000010c00788c */ /* 0x000fe2000bf06270 */
[----:B------:R-:W-:-:S08]  /*0310*/  PRMT R11, RZ, 0x7610, R11 ;  /* 0x00007610ff0b7816 */ /* 0x000fd0000000000b */
[----:B------:R-:W-:Y:S05]  /*0320*/  BRA.U !UP0, `(.L_x_9) ;  /* 0x0000000508ac7547 */ /* 0x000fea000b800000 */
[----:B------:R-:W-:Y:S01]  /*0330*/  ULOP3.LUT UR7, UR12, 0x7, URZ, 0xc0, !UPT ;  /* 0x000000070c077892 */ /* 0x000fe2000f8ec0ff */
[----:B------:R-:W-:Y:S01]  /*0340*/  IADD3 R4, PT, PT, R3, 0x3, R7 ;  /* 0x0000000303047810 */ /* 0x000fe20007ffe007 */
[----:B------:R-:W-:Y:S01]  /*0350*/  ULOP3.LUT UR9, UR12, 0x7ffffff8, URZ, 0xc0, !UPT ;  /* 0x7ffffff80c097892 */ /* 0x000fe2000f8ec0ff */
[----:B------:R-:W-:Y:S01]  /*0360*/  PRMT R11, RZ, 0x7610, R11 ;  /* 0x00007610ff0b7816 */ /* 0x000fe2000000000b */
[----:B------:R-:W-:Y:S02]  /*0370*/  UIADD3 UR4, UPT, UPT, UR7, -0x1, URZ ;  /* 0xffffffff07047890 */ /* 0x000fe4000fffe0ff */
[----:B------:R-:W-:Y:S02]  /*0380*/  ULOP3.LUT UR8, UR12, 0x3, URZ, 0xc0, !UPT ;  /* 0x000000030c087892 */ /* 0x000fe4000f8ec0ff */
[----:B------:R-:W-:Y:S02]  /*0390*/  UISETP.GE.U32.AND UP0, UPT, UR4, 0x3, UPT ;  /* 0x000000030400788c */ /* 0x000fe4000bf06070 */
[----:B------:R-:W-:Y:S01]  /*03a0*/  UIADD3 UR6, UPT, UPT, -UR9, URZ, URZ ;  /* 0x000000ff09067290 */ /* 0x000fe2000fffe1ff */
[----:B------:R-:W-:-:S11]  /*03b0*/  UMOV UR4, URZ ;  /* 0x000000ff00047c82 */ /* 0x000fd60008000000 */
.L_x_15:
[----:B------:R-:W1:Y:S01]  /*03c0*/  LDC R17, c[0x0][0x398] ;  /* 0x0000e600ff117b82 */ /* 0x000e620000000800 */
[----:B0-----:R-:W-:Y:S02]  /*03d0*/  VIADD R8, R0, UR4 ;  /* 0x0000000400087c36 */ /* 0x001fe40008000000 */
[----:B------:R-:W-:Y:S01]  /*03e0*/  IMAD.MOV.U32 R9, RZ, RZ, RZ ;  /* 0x000000ffff097224 */ /* 0x000fe200078e00ff */
[C---:B-1----:R-:W-:Y:S01]  /*03f0*/  ISETP.GE.U32.AND P1, PT, R17.reuse, 0x8, PT ;  /* 0x000000081100780c */ /* 0x042fe20003f26070 */
[----:B------:R-:W-:Y:S01]  /*0400*/  IMAD R6, R17, UR4, RZ ;  /* 0x0000000411067c24 */ /* 0x000fe2000f8e02ff */
[----:B------:R-:W-:-:S06]  /*0410*/  UIADD3 UR4, UPT, UPT, UR4, 0x1, URZ ;  /* 0x0000000104047890 */ /* 0x000fcc000fffe0ff */
[----:B------:R-:W-:-:S05]  /*0420*/  ISETP.NE.AND P0, PT, R17, UR4, PT ;  /* 0x0000000411007c0c */ /* 0x000fca000bf05270 */
[----:B------:R-:W-:Y:S08]  /*0430*/  @!P1 BRA `(.L_x_10) ;  /* 0x0000000000a49947 */ /* 0x000ff00003800000 */
[----:B------:R-:W-:Y:S01]  /*0440*/  LEA R9, R8, R4, 0x5 ;  /* 0x0000000408097211 */ /* 0x000fe200078e28ff */
[----:B------:R-:W-:Y:S01]  /*0450*/  VIADD R10, R6, 0x3 ;  /* 0x00000003060a7836 */ /* 0x000fe20000000000 */
[----:B------:R-:W-:-:S06]  /*0460*/  UMOV UR5, UR6 ;  /* 0x0000000600057c82 */ /* 0x000fcc0008000000 */
.L_x_11:
        /* <DEDUP_REMOVED lines=27> */
[----:B------:R-:W-:Y:S01]  /*0620*/  PRMT R11, R11, 0x9910, RZ ;  /* 0x000099100b0b7816 */ /* 0x000fe200000000ff */
[----:B-1----:R-:W-:-:S04]  /*0630*/  VIADD R9, R9, 0x8 ;  /* 0x0000000809097836 */ /* 0x002fc80000000000 */
        /* <DEDUP_REMOVED lines=9> */
.L_x_10:
[----:B------:R-:W-:-:S09]  /*06d0*/  UISETP.NE.AND UP1, UPT, UR7, URZ, UPT ;  /* 0x000000ff0700728c */ /* 0x000fd2000bf25270 */
[----:B------:R-:W-:Y:S05]  /*06e0*/  BRA.U !UP1, `(.L_x_12) ;  /* 0x0000000109b87547 */ /* 0x000fea000b800000 */
[----:B------:R-:W-:Y:S01]  /*06f0*/  IMAD R8, R8, 0x20, R7 ;  /* 0x0000002008087824 */ /* 0x000fe200078e0207 */
[----:B------:R-:W-:Y:S01]  /*0700*/  UISETP.NE.AND UP1, UPT, UR8, URZ, UPT ;  /* 0x000000ff0800728c */ /* 0x000fe2000bf25270 */
[----:B------:R-:W-:Y:S10]  /*0710*/  BRA.U !UP0, `(.L_x_13) ;  /* 0x0000000108507547 */ /* 0x000ff4000b800000 */
[----:B------:R-:W-:Y:S01]  /*0720*/  IADD3 R10, PT, PT, R8, R9, R3 ;  /* 0x00000009080a7210 */ /* 0x000fe20007ffe003 */
[C-C-:B------:R-:W-:Y:S01]  /*0730*/  IMAD.IADD R13, R6.reuse, 0x1, R9.reuse ;  /* 0x00000001060d7824 */ /* 0x140fe200078e0209 */
[----:B------:R-:W-:Y:S01]  /*0740*/  PRMT R11, R11, 0x9910, RZ ;  /* 0x000099100b0b7816 */ /* 0x000fe200000000ff */
[----:B------:R-:W-:Y:S01]  /*0750*/  IMAD.IADD R18, R6, 0x1, R9 ;  /* 0x0000000106127824 */ /* 0x000fe200078e0209 */
[----:B------:R-:W-:Y:S01]  /*0760*/  IADD3 R9, PT, PT, R9, 0x4, RZ ;  /* 0x0000000409097810 */ /* 0x000fe20007ffe0ff */
[----:B------:R-:W0:Y:S02]  /*0770*/  LDS.U8 R12, [R10] ;  /* 0x000000000a0c7984 */ /* 0x000e240000000000 */
[----:B------:R-:W0:Y:S02]  /*0780*/  LDC.U8 R13, c[0x3][R13] ;  /* 0x00c000000d0d7b82 */ /* 0x000e240000000000 */
[----:B------:R-:W1:Y:S04]  /*0790*/  LDS.U8 R14, [R10+0x1] ;  /* 0x000001000a0e7984 */ /* 0x000e680000000000 */
[----:B------:R-:W2:Y:S02]  /*07a0*/  LDS.U8 R16, [R10+0x2] ;  /* 0x000002000a107984 */ /* 0x000ea40000000000 */
[----:B------:R-:W1:Y:S08]  /*07b0*/  LDC.U8 R15, c[0x3][R18+0x1] ;  /* 0x00c00040120f7b82 */ /* 0x000e700000000000 */
[----:B------:R-:W2:Y:S01]  /*07c0*/  LDC.U8 R19, c[0x3][R18+0x2] ;  /* 0x00c0008012137b82 */ /* 0x000ea20000000000 */
[----:B0-----:R-:W-:-:S02]  /*07d0*/  IMAD R11, R12, R13, R11 ;  /* 0x0000000d0c0b7224 */ /* 0x001fc400078e020b */
[----:B------:R-:W0:Y:S05]  /*07e0*/  LDS.U8 R12, [R10+0x3] ;  /* 0x000003000a0c7984 */ /* 0x000e2a0000000000 */
[----:B------:R-:W0:Y:S01]  /*07f0*/  LDC.U8 R13, c[0x3][R18+0x3] ;  /* 0x00c000c0120d7b82 */ /* 0x000e220000000000 */
[----:B------:R-:W-:-:S05]  /*0800*/  PRMT R11, R11, 0x9910, RZ ;  /* 0x000099100b0b7816 */ /* 0x000fca00000000ff */
[----:B-1----:R-:W-:-:S05]  /*0810*/  IMAD R11, R14, R15, R11 ;  /* 0x0000000f0e0b7224 */ /* 0x002fca00078e020b */
[----:B------:R-:W-:-:S05]  /*0820*/  PRMT R11, R11, 0x9910, RZ ;  /* 0x000099100b0b7816 */ /* 0x000fca00000000ff */
[----:B--2---:R-:W-:-:S05]  /*0830*/  IMAD R11, R16, R19, R11 ;  /* 0x00000013100b7224 */ /* 0x004fca00078e020b */
[----:B------:R-:W-:-:S05]  /*0840*/  PRMT R11, R11, 0x9910, RZ ;  /* 0x000099100b0b7816 */ /* 0x000fca00000000ff */
[----:B0-----:R-:W-:-:S07]  /*0850*/  IMAD R11, R12, R13, R11 ;  /* 0x0000000d0c0b7224 */ /* 0x001fce00078e020b */
.L_x_13:
[----:B------:R-:W-:Y:S05]  /*0860*/  BRA.U !UP1, `(.L_x_12) ;  /* 0x0000000109587547 */ /* 0x000fea000b800000 */
[----:B------:R-:W-:Y:S01]  /*0870*/  UISETP.NE.AND UP1, UPT, UR8, 0x1, UPT ;  /* 0x000000010800788c */ /* 0x000fe2000bf25270 */
[----:B------:R-:W-:-:S08]  /*0880*/  LOP3.LUT P1, RZ, R17, 0x1, RZ, 0xc0, !PT ;  /* 0x0000000111ff7812 */ /* 0x000fd0000782c0ff */
[----:B------:R-:W-:Y:S05]  /*0890*/  BRA.U !UP1, `(.L_x_14) ;  /* 0x0000000109307547 */ /* 0x000fea000b800000 */
[----:B------:R-:W-:Y:S01]  /*08a0*/  IADD3 R10, PT, PT, R8, R9, R3 ;  /* 0x00000009080a7210 */ /* 0x000fe20007ffe003 */
[C-C-:B------:R-:W-:Y:S01]  /*08b0*/  IMAD.IADD R13, R6.reuse, 0x1, R9.reuse ;  /* 0x00000001060d7824 */ /* 0x140fe200078e0209 */
[----:B------:R-:W-:Y:S01]  /*08c0*/  PRMT R11, R11, 0x9910, RZ ;  /* 0x000099100b0b7816 */ /* 0x000fe200000000ff */
[----:B------:R-:W-:Y:S01]  /*08d0*/  IMAD.IADD R15, R6, 0x1, R9 ;  /* 0x00000001060f7824 */ /* 0x000fe200078e0209 */
[----:B------:R-:W-:Y:S01]  /*08e0*/  IADD3 R9, PT, PT, R9, 0x2, RZ ;  /* 0x0000000209097810 */ /* 0x000fe20007ffe0ff */
[----:B------:R-:W0:Y:S02]  /*08f0*/  LDS.U8 R12, [R10] ;  /* 0x000000000a0c7984 */ /* 0x000e240000000000 */
[----:B------:R-:W0:Y:S02]  /*0900*/  LDC.U8 R13, c[0x3][R13] ;  /* 0x00c000000d0d7b82 */ /* 0x000e240000000000 */
[----:B------:R-:W1:Y:S06]  /*0910*/  LDS.U8 R14, [R10+0x1] ;  /* 0x000001000a0e7984 */ /* 0x000e6c0000000000 */
[----:B------:R-:W1:Y:S01]  /*0920*/  LDC.U8 R15, c[0x3][R15+0x1] ;  /* 0x00c000400f0f7b82 */ /* 0x000e620000000000 */
[----:B0-----:R-:W-:-:S05]  /*0930*/  IMAD R11, R12, R13, R11 ;  /* 0x0000000d0c0b7224 */ /* 0x001fca00078e020b */
[----:B------:R-:W-:-:S05]  /*0940*/  PRMT R11, R11, 0x9910, RZ ;  /* 0x000099100b0b7816 */ /* 0x000fca00000000ff */
[----:B-1----:R-:W-:-:S07]  /*0950*/  IMAD R11, R14, R15, R11 ;  /* 0x0000000f0e0b7224 */ /* 0x002fce00078e020b */
.L_x_14:
[----:B------:R-:W-:Y:S01]  /*0960*/  @P1 IADD3 R8, PT, PT, R8, R9, R3 ;  /* 0x0000000908081210 */ /* 0x000fe20007ffe003 */
[----:B------:R-:W-:Y:S01]  /*0970*/  @P1 IMAD.IADD R6, R6, 0x1, R9 ;  /* 0x0000000106061824 */ /* 0x000fe200078e0209 */
[----:B------:R-:W-:-:S03]  /*0980*/  @P1 PRMT R10, R11, 0x9910, RZ ;  /* 0x000099100b0a1816 */ /* 0x000fc600000000ff */
[----:B------:R-:W0:Y:S01]  /*0990*/  @P1 LDC.U8 R9, c[0x3][R6] ;  /* 0x00c0000006091b82 */ /* 0x000e220000000000 */
[----:B------:R-:W0:Y:S02]  /*09a0*/  @P1 LDS.U8 R8, [R8] ;  /* 0x0000000008081984 */ /* 0x000e240000000000 */
[----:B0-----:R-:W-:-:S05]  /*09b0*/  @P1 IMAD R9, R8, R9, R10 ;  /* 0x0000000908091224 */ /* 0x001fca00078e020a */
[----:B------:R-:W-:-:S07]  /*09c0*/  @P1 PRMT R11, R9, 0x7610, R11 ;  /* 0x00007610090b1816 */ /* 0x000fce000000000b */
.L_x_12:
[----:B------:R-:W-:Y:S05]  /*09d0*/  @P0 BRA `(.L_x_15) ;  /* 0xfffffff800780947 */ /* 0x000fea000383ffff */
.L_x_9:
[----:B------:R-:W1:Y:S01]  /*09e0*/  LDCU UR6, c[0x0][0x394] ;  /* 0x00007280ff0677ac */ /* 0x000e620008000800 */
[----:B------:R-:W2:Y:S01]  /*09f0*/  LDCU.64 UR4, c[0x0][0x388] ;  /* 0x00007100ff0477ac */ /* 0x000ea20008000a00 */
[----:B-1----:R-:W-:-:S05]  /*0a00*/  IMAD R5, R5, UR6, R2 ;  /* 0x0000000605057c24 */ /* 0x002fca000f8e0202 */
[----:B--2---:R-:W-:-:S04]  /*0a10*/  IADD3 R2, P0, PT, R5, UR4, RZ ;  /* 0x0000000405027c10 */ /* 0x004fc8000ff1e0ff */
[----:B------:R-:W-:-:S05]  /*0a20*/  LEA.HI.X.SX32 R3, R5, UR5, 0x1, P0 ;  /* 0x0000000505037c11 */ /* 0x000fca00080f0eff */
[----:B------:R-:W-:Y:S01]  /*0a30*/  STG.E.U8 desc[UR10][R2.64], R11 ;  /* 0x0000000b02007986 */ /* 0x000fe2000c10110a */
[----:B------:R-:W-:Y:S05]  /*0a40*/  EXIT ;  /* 0x000000000000794d */ /* 0x000fea0003800000 */
.L_x_16:
        /* <DEDUP_REMOVED lines=11> */
.L_x_39:


//--------------------- .text._Z19constantConvolutionPhS_iii --------------------------
	.section	.text._Z19constantConvolutionPhS_iii,"ax",@progbits
	.align	128
        .global         _Z19constantConvolutionPhS_iii
        .type           _Z19constantConvolutionPhS_iii,@function
        .size           _Z19constantConvolutionPhS_iii,(.L_x_40 - _Z19constantConvolutionPhS_iii)
        .other          _Z19constantConvolutionPhS_iii,@"STO_CUDA_ENTRY STV_DEFAULT"
_Z19constantConvolutionPhS_iii:
.text._Z19constantConvolutionPhS_iii:
[----:B------:R-:W-:Y:S01]  /*0000*/  LDC R1, c[0x0][0x37c] ;  /* 0x0000df00ff017b82 */ /* 0x000fe20000000800 */
[----:B------:R-:W0:Y:S07]  /*0010*/  S2R R14, SR_TID.X ;  /* 0x00000000000e7919 */ /* 0x000e2e0000002100 */
[----:B------:R-:W1:Y:S01]  /*0020*/  LDC R3, c[0x0][0x364] ;  /* 0x0000d900ff037b82 */ /* 0x000e620000000800 */
[----:B------:R-:W2:Y:S01]  /*0030*/  LDCU.64 UR8, c[0x0][0x390] ;  /* 0x00007200ff0877ac */ /* 0x000ea20008000a00 */
[----:B------:R-:W-:Y:S01]  /*0040*/  BSSY.RECONVERGENT B0, `(.L_x_17) ;  /* 0x00000d0000007945 */ /* 0x000fe20003800200 */
[----:B------:R-:W1:Y:S01]  /*0050*/  S2R R12, SR_TID.Y ;  /* 0x00000000000c7919 */ /* 0x000e620000002200 */
[----:B------:R-:W-:Y:S01]  /*0060*/  PRMT R8, RZ, 0x7610, R8 ;  /* 0x00007610ff087816 */ /* 0x000fe20000000008 */
[----:B------:R-:W3:Y:S03]  /*0070*/  LDCU.64 UR4, c[0x0][0x358] ;  /* 0x00006b00ff0477ac */ /* 0x000ee60008000a00 */
[----:B------:R-:W0:Y:S01]  /*0080*/  S2UR UR7, SR_CTAID.X ;  /* 0x00000000000779c3 */ /* 0x000e220000002500 */
[----:B------:R-:W4:Y:S07]  /*0090*/  LDCU UR12, c[0x0][0x394] ;  /* 0x00007280ff0c77ac */ /* 0x000f2e0008000800 */
[----:B------:R-:W0:Y:S01]  /*00a0*/  LDC R5, c[0x0][0x360] ;  /* 0x0000d800ff057b82 */ /* 0x000e220000000800 */
[----:B--2---:R-:W-:-:S07]  /*00b0*/  IMAD.U32 R13, RZ, RZ, UR9 ;  /* 0x00000009ff0d7e24 */ /* 0x004fce000f8e00ff */
[----:B------:R-:W1:Y:S01]  /*00c0*/  S2UR UR6, SR_CTAID.Y ;  /* 0x00000000000679c3 */ /* 0x000e620000002600 */
[----:B0-----:R-:W-:-:S05]  /*00d0*/  IMAD R14, R5, UR7, R14 ;  /* 0x00000007050e7c24 */ /* 0x001fca000f8e020e */
[----:B------:R-:W-:Y:S01]  /*00e0*/  ISETP.GE.AND P0, PT, R14, R13, PT ;  /* 0x0000000d0e00720c */ /* 0x000fe20003f06270 */
[----:B-1----:R-:W-:Y:S01]  /*00f0*/  IMAD R12, R3, UR6, R12 ;  /* 0x00000006030c7c24 */ /* 0x002fe2000f8e020c */
[----:B------:R-:W0:Y:S04]  /*0100*/  LDCU.64 UR6, c[0x0][0x380] ;  /* 0x00007000ff0677ac */ /* 0x000e280008000a00 */
[----:B------:R-:W-:-:S13]  /*0110*/  ISETP.GE.OR P0, PT, R12, UR8, P0 ;  /* 0x000000080c007c0c */ /* 0x000fda0008706670 */
[----:B---34-:R-:W-:Y:S05]  /*0120*/  @P0 BRA `(.L_x_18) ;  /* 0x0000000c00040947 */ /* 0x018fea0003800000 */
[----:B------:R-:W1:Y:S02]  /*0130*/  LDC R11, c[0x0][0x398] ;  /* 0x0000e600ff0b7b82 */ /* 0x000e640000000800 */
[----:B-1----:R-:W-:-:S13]  /*0140*/  ISETP.GE.AND P0, PT, R11, 0x1, PT ;  /* 0x000000010b00780c */ /* 0x002fda0003f06270 */
[----:B------:R-:W-:Y:S05]  /*0150*/  @!P0 BRA `(.L_x_18) ;  /* 0x0000000800f88947 */ /* 0x000fea0003800000 */
[C---:B------:R-:W-:Y:S01]  /*0160*/  LEA.HI R0, R11.reuse, R11, RZ, 0x1 ;  /* 0x0000000b0b007211 */ /* 0x040fe200078f08ff */
[----:B------:R-:W-:Y:S01]  /*0170*/  IMAD.MOV.U32 R10, RZ, RZ, RZ ;  /* 0x000000ffff0a7224 */ /* 0x000fe200078e00ff */
[C---:B------:R-:W-:Y:S01]  /*0180*/  LOP3.LUT R17, R11.reuse, 0x7, RZ, 0xc0, !PT ;  /* 0x000000070b117812 */ /* 0x040fe200078ec0ff */
[----:B------:R-:W-:Y:S01]  /*0190*/  IMAD.MOV.U32 R8, RZ, RZ, RZ ;  /* 0x000000ffff087224 */ /* 0x000fe200078e00ff */
[----:B------:R-:W-:Y:S02]  /*01a0*/  SHF.R.S32.HI R7, RZ, 0x1, R0 ;  /* 0x00000001ff077819 */ /* 0x000fe40000011400 */
[----:B------:R-:W-:Y:S01]  /*01b0*/  LOP3.LUT R15, R11, 0x3, RZ, 0xc0, !PT ;  /* 0x000000030b0f7812 */ /* 0x000fe200078ec0ff */
[----:B------:R-:W-:Y:S01]  /*01c0*/  VIADD R2, R17, 0xffffffff ;  /* 0xffffffff11027836 */ /* 0x000fe20000000000 */
[----:B------:R-:W-:Y:S01]  /*01d0*/  LOP3.LUT R11, R11, 0x7ffffff8, RZ, 0xc0, !PT ;  /* 0x7ffffff80b0b7812 */ /* 0x000fe200078ec0ff */
[--C-:B------:R-:W-:Y:S02]  /*01e0*/  IMAD.IADD R9, R14, 0x1, -R7.reuse ;  /* 0x000000010e097824 */ /* 0x100fe400078e0a07 */
[----:B------:R-:W-:Y:S01]  /*01f0*/  IMAD.IADD R7, R12, 0x1, -R7 ;  /* 0x000000010c077824 */ /* 0x000fe200078e0a07 */
[----:B------:R-:W-:-:S02]  /*0200*/  ISETP.GE.U32.AND P5, PT, R2, 0x3, PT ;  /* 0x000000030200780c */ /* 0x000fc40003fa6070 */
[----:B------:R-:W-:-:S11]  /*0210*/  SHF.R.S32.HI R6, RZ, 0x1f, R9 ;  /* 0x0000001fff067819 */ /* 0x000fd60000011409 */
.L_x_25:
[----:B------:R-:W1:Y:S01]  /*0220*/  LDCU UR8, c[0x0][0x398] ;  /* 0x00007300ff0877ac */ /* 0x000e620008000800 */
[----:B------:R-:W-:Y:S02]  /*0230*/  IMAD.IADD R16, R7, 0x1, R10 ;  /* 0x0000000107107824 */ /* 0x000fe400078e020a */
[----:B------:R-:W-:Y:S01]  /*0240*/  IMAD.MOV.U32 R19, RZ, RZ, RZ ;  /* 0x000000ffff137224 */ /* 0x000fe200078e00ff */
[----:B------:R-:W2:Y:S01]  /*0250*/  LDCU.64 UR10, c[0x0][0x390] ;  /* 0x00007200ff0a77ac */ /* 0x000ea20008000a00 */
[----:B-1----:R-:W-:Y:S02]  /*0260*/  UISETP.GE.U32.AND UP0, UPT, UR8, 0x8, UPT ;  /* 0x000000080800788c */ /* 0x002fe4000bf06070 */
[C---:B------:R-:W-:Y:S02]  /*0270*/  IMAD R0, R10.reuse, UR8, RZ ;  /* 0x000000080a007c24 */ /* 0x040fe4000f8e02ff */
[----:B------:R-:W-:Y:S01]  /*0280*/  VIADD R10, R10, 0x1 ;  /* 0x000000010a0a7836 */ /* 0x000fe20000000000 */
[----:B--2---:R-:W-:Y:S01]  /*0290*/  ISETP.GE.AND P0, PT, R16, UR10, PT ;  /* 0x0000000a10007c0c */ /* 0x004fe2000bf06270 */
[----:B------:R-:W-:-:S03]  /*02a0*/  IMAD.U32 R13, RZ, RZ, UR11 ;  /* 0x0000000bff0d7e24 */ /* 0x000fc6000f8e00ff */
[C---:B------:R-:W-:Y:S01]  /*02b0*/  ISETP.GT.AND P0, PT, R16.reuse, -0x1, !P0 ;  /* 0xffffffff1000780c */ /* 0x040fe20004704270 */
[----:B------:R-:W-:Y:S01]  /*02c0*/  IMAD R16, R16, R13, RZ ;  /* 0x0000000d10107224 */ /* 0x000fe200078e02ff */
[----:B------:R-:W-:Y:S01]  /*02d0*/  ISETP.NE.AND P6, PT, R10, UR8, PT ;  /* 0x000000080a007c0c */ /* 0x000fe2000bfc5270 */
[----:B------:R-:W-:-:S12]  /*02e0*/  BRA.U !UP0, `(.L_x_19) ;  /* 0x0000000508207547 */ /* 0x000fd8000b800000 */
[----:B------:R-:W-:Y:S01]  /*02f0*/  SHF.R.S32.HI R19, RZ, 0x1f, R16 ;  /* 0x0000001fff137819 */ /* 0x000fe20000011410 */
[----:B------:R-:W-:-:S07]  /*0300*/  IMAD.MOV.U32 R18, RZ, RZ, RZ ;  /* 0x000000ffff127224 */ /* 0x000fce00078e00ff */
.L_x_20:
[--C-:B------:R-:W-:Y:S01]  /*0310*/  IMAD.IADD R20, R9, 0x1, R18.reuse ;  /* 0x0000000109147824 */ /* 0x100fe200078e0212 */
[--C-:B------:R-:W-:Y:S01]  /*0320*/  SHF.R.S32.HI R2, RZ, 0x1f, R18.reuse ;  /* 0x0000001fff027819 */ /* 0x100fe20000011412 */
[----:B------:R-:W-:Y:S01]  /*0330*/  IMAD.U32 R13, RZ, RZ, UR12 ;  /* 0x0000000cff0d7e24 */ /* 0x000fe2000f8e00ff */
[----:B------:R-:W-:Y:S01]  /*0340*/  IADD3 R5, P2, P3, R16, R9, R18 ;  /* 0x0000000910057210 */ /* 0x000fe20007b5e012 */
[C---:B------:R-:W-:Y:S02]  /*0350*/  VIADD R4, R20.reuse, 0x1 ;  /* 0x0000000114047836 */ /* 0x040fe40000000000 */
[C---:B------:R-:W-:Y:S01]  /*0360*/  VIADD R22, R20.reuse, 0x2 ;  /* 0x0000000214167836 */ /* 0x040fe20000000000 */
[C---:B------:R-:W-:Y:S02]  /*0370*/  ISETP.GE.AND P1, PT, R20.reuse, R13, PT ;  /* 0x0000000d1400720c */ /* 0x040fe40003f26270 */
[----:B------:R-:W-:Y:S02]  /*0380*/  IADD3.X R21, PT, PT, R19, R6, R2, P2, P3 ;  /* 0x0000000613157210 */ /* 0x000fe400017e6402 */
[----:B------:R-:W-:-:S02]  /*0390*/  ISETP.GT.AND P1, PT, R20, -0x1, !P1 ;  /* 0xffffffff1400780c */ /* 0x000fc40004f24270 */
[CC--:B------:R-:W-:Y:S02]  /*03a0*/  ISETP.GE.AND P2, PT, R4.reuse, R13.reuse, PT ;  /* 0x0000000d0400720c */ /* 0x0c0fe40003f46270 */
[----:B------:R-:W-:Y:S02]  /*03b0*/  PLOP3.LUT P1, PT, P0, P1, PT, 0x80, 0x8 ;  /* 0x000000000008781c */ /* 0x000fe40000723070 */
[----:B------:R-:W-:Y:S02]  /*03c0*/  ISETP.GT.AND P2, PT, R4, -0x1, !P2 ;  /* 0xffffffff0400780c */ /* 0x000fe40005744270 */
[----:B------:R-:W-:Y:S02]  /*03d0*/  ISETP.GE.AND P4, PT, R22, R13, PT ;  /* 0x0000000d1600720c */ /* 0x000fe40003f86270 */
[----:B------:R-:W-:-:S07]  /*03e0*/  PLOP3.LUT P2, PT, P0, P2, PT, 0x80, 0x8 ;  /* 0x000000000008781c */ /* 0x000fce0000745070 */
[----:B------:R-:W-:-:S05]  /*03f0*/  @P1 IMAD.IADD R3, R16, 0x1, R20 ;  /* 0x0000000110031824 */ /* 0x000fca00078e0214 */
[----:B0-----:R-:W-:-:S04]  /*0400*/  @P1 IADD3 R2, P3, PT, R3, UR6, RZ ;  /* 0x0000000603021c10 */ /* 0x001fc8000ff7e0ff */
[----:B------:R-:W-:Y:S02]  /*0410*/  @P1 LEA.HI.X.SX32 R3, R3, UR7, 0x1, P3 ;  /* 0x0000000703031c11 */ /* 0x000fe400098f0eff */
[----:B------:R-:W-:Y:S02]  /*0420*/  ISETP.GT.AND P3, PT, R22, -0x1, !P4 ;  /* 0xffffffff1600780c */ /* 0x000fe40006764270 */
[----:B------:R-:W-:Y:S01]  /*0430*/  IADD3 R4, P4, PT, R5, UR6, RZ ;  /* 0x0000000605047c10 */ /* 0x000fe2000ff9e0ff */
[----:B------:R-:W-:Y:S01]  /*0440*/  VIADD R22, R20, 0x3 ;  /* 0x0000000314167836 */ /* 0x000fe20000000000 */
[----:B------:R0:W2:Y:S01]  /*0450*/  @P1 LDG.E.U8 R3, desc[UR4][R2.64] ;  /* 0x0000000402031981 */ /* 0x0000a2000c1e1100 */
[----:B------:R-:W-:Y:S02]  /*0460*/  PLOP3.LUT P3, PT, P0, P3, PT, 0x80, 0x8 ;  /* 0x000000000008781c */ /* 0x000fe40000767070 */
[----:B------:R-:W-:Y:S02]  /*0470*/  IADD3.X R5, PT, PT, R21, UR7, RZ, P4, !PT ;  /* 0x0000000715057c10 */ /* 0x000fe4000a7fe4ff */
[----:B------:R-:W-:-:S03]  /*0480*/  ISETP.GE.AND P4, PT, R22, R13, PT ;  /* 0x0000000d1600720c */ /* 0x000fc60003f86270 */
[----:B------:R-:W3:Y:S01]  /*0490*/  @P2 LDG.E.U8 R23, desc[UR4][R4.64+0x1] ;  /* 0x0000010404172981 */ /* 0x000ee2000c1e1100 */
[----:B------:R-:W-:-:S04]  /*04a0*/  ISETP.GT.AND P4, PT, R22, -0x1, !P4 ;  /* 0xffffffff1600780c */ /* 0x000fc80006784270 */
[----:B------:R-:W-:Y:S01]  /*04b0*/  PLOP3.LUT P4, PT, P0, P4, PT, 0x80, 0x8 ;  /* 0x000000000008781c */ /* 0x000fe20000789070 */
[----:B------:R-:W4:-:S12]  /*04c0*/  @P3 LDG.E.U8 R25, desc[UR4][R4.64+0x2] ;  /* 0x0000020404193981 */ /* 0x000f18000c1e1100 */
[----:B------:R-:W5:Y:S01]  /*04d0*/  @P4 LDG.E.U8 R21, desc[UR4][R4.64+0x3] ;  /* 0x0000030404154981 */ /* 0x000f62000c1e1100 */
[----:B0-----:R-:W-:-:S04]  /*04e0*/  IMAD.IADD R2, R0, 0x1, R18 ;  /* 0x0000000100027824 */ /* 0x001fc800078e0212 */
[----:B------:R-:W2:Y:S08]  /*04f0*/  @P1 LDC.U8 R22, c[0x3][R2] ;  /* 0x00c0000002161b82 */ /* 0x000eb00000000000 */
[----:B------:R-:W3:Y:S08]  /*0500*/  @P2 LDC.U8 R24, c[0x3][R2+0x1] ;  /* 0x00c0004002182b82 */ /* 0x000ef00000000000 */
[----:B------:R-:W4:Y:S01]  /*0510*/  @P3 LDC.U8 R26, c[0x3][R2+0x2] ;  /* 0x00c00080021a3b82 */ /* 0x000f220000000000 */
[----:B--2---:R-:W-:-:S07]  /*0520*/  @P1 IMAD R8, R3, R22, R8 ;  /* 0x0000001603081224 */ /* 0x004fce00078e0208 */
[----:B------:R-:W5:Y:S01]  /*0530*/  @P4 LDC.U8 R3, c[0x3][R2+0x3] ;  /* 0x00c000c002034b82 */ /* 0x000f620000000000 */
[----:B------:R-:W-:Y:S02]  /*0540*/  VIADD R22, R20, 0x4 ;  /* 0x0000000414167836 */ /* 0x000fe40000000000 */
[----:B---3--:R-:W-:-:S03]  /*0550*/  @P2 IMAD R8, R23, R24, R8 ;  /* 0x0000001817082224 */ /* 0x008fc600078e0208 */
[----:B------:R-:W-:Y:S01]  /*0560*/  ISETP.GE.AND P2, PT, R22, R13, PT ;  /* 0x0000000d1600720c */ /* 0x000fe20003f46270 */
[----:B------:R-:W-:-:S03]  /*0570*/  VIADD R24, R20, 0x5 ;  /* 0x0000000514187836 */ /* 0x000fc60000000000 */
[----:B------:R-:W-:Y:S02]  /*0580*/  ISETP.GT.AND P2, PT, R22, -0x1, !P2 ;  /* 0xffffffff1600780c */ /* 0x000fe40005744270 */
[C---:B------:R-:W-:Y:S02]  /*0590*/  ISETP.GE.AND P1, PT, R24.reuse, R13, PT ;  /* 0x0000000d1800720c */ /* 0x040fe40003f26270 */
[----:B------:R-:W-:Y:S02]  /*05a0*/  PLOP3.LUT P2, PT, P0, P2, PT, 0x80, 0x8 ;  /* 0x000000000008781c */ /* 0x000fe40000745070 */
[----:B------:R-:W-:Y:S01]  /*05b0*/  ISETP.GT.AND P1, PT, R24, -0x1, !P1 ;  /* 0xffffffff1800780c */ /* 0x000fe20004f24270 */
[----:B----4-:R-:W-:Y:S02]  /*05c0*/  @P3 IMAD R8, R25, R26, R8 ;  /* 0x0000001a19083224 */ /* 0x010fe400078e0208 */
[C---:B------:R-:W-:Y:S01]  /*05d0*/  VIADD R26, R20.reuse, 0x6 ;  /* 0x00000006141a7836 */ /* 0x040fe20000000000 */
[----:B------:R-:W-:Y:S01]  /*05e0*/  PLOP3.LUT P1, PT, P0, P1, PT, 0x80, 0x8 ;  /* 0x000000000008781c */ /* 0x000fe20000723070 */
[----:B------:R-:W-:-:S03]  /*05f0*/  VIADD R20, R20, 0x7 ;  /* 0x0000000714147836 */ /* 0x000fc60000000000 */
[----:B------:R-:W-:Y:S01]  /*0600*/  ISETP.GE.AND P3, PT, R26, R13, PT ;  /* 0x0000000d1a00720c */ /* 0x000fe20003f66270 */
[----:B-----5:R-:W-:Y:S01]  /*0610*/  @P4 IMAD R8, R21, R3, R8 ;  /* 0x0000000315084224 */ /* 0x020fe200078e0208 */
[----:B------:R-:W-:Y:S01]  /*0620*/  ISETP.GE.AND P4, PT, R20, R13, PT ;  /* 0x0000000d1400720c */ /* 0x000fe20003f86270 */
[----:B------:R-:W2:Y:S01]  /*0630*/  @P2 LDG.E.U8 R3, desc[UR4][R4.64+0x4] ;  /* 0x0000040404032981 */ /* 0x000ea2000c1e1100 */
[----:B------:R-:W-:Y:S02]  /*0640*/  ISETP.GT.AND P3, PT, R26, -0x1, !P3 ;  /* 0xffffffff1a00780c */ /* 0x000fe40005f64270 */
[----:B------:R-:W-:Y:S02]  /*0650*/  ISETP.GT.AND P4, PT, R20, -0x1, !P4 ;  /* 0xffffffff1400780c */ /* 0x000fe40006784270 */
[----:B------:R-:W-:Y:S01]  /*0660*/  PLOP3.LUT P3, PT, P0, P3, PT, 0x80, 0x8 ;  /* 0x000000000008781c */ /* 0x000fe20000767070 */
[----:B------:R-:W3:Y:S01]  /*0670*/  @P1 LDG.E.U8 R21, desc[UR4][R4.64+0x5] ;  /* 0x0000050404151981 */ /* 0x000ee2000c1e1100 */
[----:B------:R-:W-:-:S11]  /*0680*/  PLOP3.LUT P4, PT, P0, P4, PT, 0x80, 0x8 ;  /* 0x000000000008781c */ /* 0x000fd60000789070 */
[----:B------:R-:W4:Y:S04]  /*0690*/  @P3 LDG.E.U8 R23, desc[UR4][R4.64+0x6] ;  /* 0x0000060404173981 */ /* 0x000f28000c1e1100 */
[----:B------:R-:W5:Y:S01]  /*06a0*/  @P4 LDG.E.U8 R25, desc[UR4][R4.64+0x7] ;  /* 0x0000070404194981 */ /* 0x000f62000c1e1100 */
[----:B------:R-:W2:Y:S08]  /*06b0*/  @P2 LDC.U8 R20, c[0x3][R2+0x4] ;  /* 0x00c0010002142b82 */ /* 0x000eb00000000000 */
[----:B------:R-:W3:Y:S08]  /*06c0*/  @P1 LDC.U8 R22, c[0x3][R2+0x5] ;  /* 0x00c0014002161b82 */ /* 0x000ef00000000000 */
[----:B------:R-:W4:Y:S01]  /*06d0*/  @P3 LDC.U8 R24, c[0x3][R2+0x6] ;  /* 0x00c0018002183b82 */ /* 0x000f220000000000 */
[----:B------:R-:W-:-:S07]  /*06e0*/  VIADD R18, R18, 0x8 ;  /* 0x0000000812127836 */ /* 0x000fce0000000000 */
[----:B------:R-:W5:Y:S01]  /*06f0*/  @P4 LDC.U8 R26, c[0x3][R2+0x7] ;  /* 0x00c001c0021a4b82 */ /* 0x000f620000000000 */
[----:B--2---:R-:W-:-:S04]  /*0700*/  @P2 IMAD R8, R3, R20, R8 ;  /* 0x0000001403082224 */ /* 0x004fc800078e0208 */
[----:B---3--:R-:W-:Y:S01]  /*0710*/  @P1 IMAD R8, R21, R22, R8 ;  /* 0x0000001615081224 */ /* 0x008fe200078e0208 */
[----:B------:R-:W-:-:S03]  /*0720*/  ISETP.NE.AND P1, PT, R18, R11, PT ;  /* 0x0000000b1200720c */ /* 0x000fc60003f25270 */
[----:B----4-:R-:W-:-:S04]  /*0730*/  @P3 IMAD R8, R23, R24, R8 ;  /* 0x0000001817083224 */ /* 0x010fc800078e0208 */
[----:B-----5:R-:W-:-:S06]  /*0740*/  @P4 IMAD R8, R25, R26, R8 ;  /* 0x0000001a19084224 */ /* 0x020fcc00078e0208 */
[----:B------:R-:W-:Y:S05]  /*0750*/  @P1 BRA `(.L_x_20) ;  /* 0xfffffff800ec1947 */ /* 0x000fea000383ffff */
[----:B------:R-:W-:-:S07]  /*0760*/  IMAD.MOV.U32 R19, RZ, RZ, R11 ;  /* 0x000000ffff137224 */ /* 0x000fce00078e000b */
.L_x_19:
[----:B------:R-:W-:-:S13]  /*0770*/  ISETP.NE.AND P1, PT, R17, RZ, PT ;  /* 0x000000ff1100720c */ /* 0x000fda0003f25270 */
[----:B------:R-:W-:Y:S05]  /*0780*/  @!P1 BRA `(.L_x_21) ;  /* 0x0000000400689947 */ /* 0x000fea0003800000 */
[----:B------:R-:W-:Y:S01]  /*0790*/  ISETP.NE.AND P4, PT, R15, RZ, PT ;  /* 0x000000ff0f00720c */ /* 0x000fe20003f85270 */
[----:B------:R-:W-:-:S12]  /*07a0*/  @!P5 BRA `(.L_x_22) ;  /* 0x00000000009cd947 */ /* 0x000fd80003800000 */
[----:B------:R-:W-:Y:S01]  /*07b0*/  IMAD.IADD R22, R9, 0x1, R19 ;  /* 0x0000000109167824 */ /* 0x000fe200078e0213 */
[----:B------:R-:W1:Y:S04]  /*07c0*/  LDCU.64 UR8, c[0x0][0x380] ;  /* 0x00007000ff0877ac */ /* 0x000e680008000a00 */
[----:B------:R-:W-:-:S04]  /*07d0*/  ISETP.GE.AND P1, PT, R22, R13, PT ;  /* 0x0000000d1600720c */ /* 0x000fc80003f26270 */
[----:B------:R-:W-:-:S04]  /*07e0*/  ISETP.GT.AND P1, PT, R22, -0x1, !P1 ;  /* 0xffffffff1600780c */ /* 0x000fc80004f24270 */
[----:B------:R-:W-:-:S13]  /*07f0*/  PLOP3.LUT P1, PT, P0, P1, PT, 0x80, 0x8 ;  /* 0x000000000008781c */ /* 0x000fda0000723070 */
[----:B------:R-:W-:-:S05]  /*0800*/  @P1 IMAD.IADD R3, R16, 0x1, R22 ;  /* 0x0000000110031824 */ /* 0x000fca00078e0216 */
[----:B-1----:R-:W-:-:S04]  /*0810*/  @P1 IADD3 R2, P2, PT, R3, UR8, RZ ;  /* 0x0000000803021c10 */ /* 0x002fc8000ff5e0ff */
[----:B------:R-:W-:-:S06]  /*0820*/  @P1 LEA.HI.X.SX32 R3, R3, UR9, 0x1, P2 ;  /* 0x0000000903031c11 */ /* 0x000fcc00090f0eff */
[----:B------:R-:W2:Y:S01]  /*0830*/  @P1 LDG.E.U8 R3, desc[UR4][R2.64] ;  /* 0x0000000402031981 */ /* 0x000ea2000c1e1100 */
[--C-:B------:R-:W-:Y:S01]  /*0840*/  IMAD.IADD R4, R0, 0x1, R19.reuse ;  /* 0x0000000100047824 */ /* 0x100fe200078e0213 */
[----:B------:R-:W-:Y:S01]  /*0850*/  SHF.R.S32.HI R23, RZ, 0x1f, R16 ;  /* 0x0000001fff177819 */ /* 0x000fe20000011410 */
[----:B------:R-:W-:Y:S01]  /*0860*/  VIADD R18, R22, 0x1 ;  /* 0x0000000116127836 */ /* 0x000fe20000000000 */
[----:B------:R-:W-:Y:S01]  /*0870*/  IADD3 R21, P2, P3, R16, R9, R19 ;  /* 0x0000000910157210 */ /* 0x000fe20007b5e013 */
[----:B------:R-:W2:Y:S01]  /*0880*/  @P1 LDC.U8 R5, c[0x3][R4] ;  /* 0x00c0000004051b82 */ /* 0x000ea20000000000 */
[C---:B------:R-:W-:Y:S02]  /*0890*/  VIADD R20, R22.reuse, 0x2 ;  /* 0x0000000216147836 */ /* 0x040fe40000000000 */
[----:B------:R-:W-:Y:S02]  /*08a0*/  VIADD R22, R22, 0x3 ;  /* 0x0000000316167836 */ /* 0x000fe40000000000 */
[----:B--2---:R-:W-:Y:S01]  /*08b0*/  @P1 IMAD R8, R3, R5, R8 ;  /* 0x0000000503081224 */ /* 0x004fe200078e0208 */
[----:B------:R-:W-:-:S02]  /*08c0*/  ISETP.GE.AND P1, PT, R18, R13, PT ;  /* 0x0000000d1200720c */ /* 0x000fc40003f26270 */
[----:B------:R-:W-:Y:S02]  /*08d0*/  IADD3.X R5, PT, PT, R23, R6, RZ, P2, P3 ;  /* 0x0000000617057210 */ /* 0x000fe400017e64ff */
[----:B------:R-:W-:Y:S02]  /*08e0*/  IADD3 R2, P3, PT, R21, UR8, RZ ;  /* 0x0000000815027c10 */ /* 0x000fe4000ff7e0ff */
[----:B------:R-:W-:Y:S02]  /*08f0*/  ISETP.GE.AND P2, PT, R20, R13, PT ;  /* 0x0000000d1400720c */ /* 0x000fe40003f46270 */
[----:B------:R-:W-:Y:S02]  /*0900*/  ISETP.GT.AND P1, PT, R18, -0x1, !P1 ;  /* 0xffffffff1200780c */ /* 0x000fe40004f24270 */
[----:B------:R-:W-:Y:S02]  /*0910*/  IADD3.X R3, PT, PT, R5, UR9, RZ, P3, !PT ;  /* 0x0000000905037c10 */ /* 0x000fe40009ffe4ff */
[----:B------:R-:W-:-:S02]  /*0920*/  ISETP.GT.AND P2, PT, R20, -0x1, !P2 ;  /* 0xffffffff1400780c */ /* 0x000fc40005744270 */
[C---:B------:R-:W-:Y:S02]  /*0930*/  ISETP.GE.AND P3, PT, R22.reuse, R13, PT ;  /* 0x0000000d1600720c */ /* 0x040fe40003f66270 */
[----:B------:R-:W-:Y:S02]  /*0940*/  PLOP3.LUT P1, PT, P0, P1, PT, 0x80, 0x8 ;  /* 0x000000000008781c */ /* 0x000fe40000723070 */
[----:B------:R-:W-:Y:S02]  /*0950*/  ISETP.GT.AND P3, PT, R22, -0x1, !P3 ;  /* 0xffffffff1600780c */ /* 0x000fe40005f64270 */
[----:B------:R-:W-:Y:S02]  /*0960*/  PLOP3.LUT P2, PT, P0, P2, PT, 0x80, 0x8 ;  /* 0x000000000008781c */ /* 0x000fe40000745070 */
[----:B------:R-:W-:-:S07]  /*0970*/  PLOP3.LUT P3, PT, P0, P3, PT, 0x80, 0x8 ;  /* 0x000000000008781c */ /* 0x000fce0000767070 */
[----:B------:R-:W2:Y:S04]  /*0980*/  @P1 LDG.E.U8 R5, desc[UR4][R2.64+0x1] ;  /* 0x0000010402051981 */ /* 0x000ea8000c1e1100 */
[----:B------:R-:W3:Y:S04]  /*0990*/  @P2 LDG.E.U8 R21, desc[UR4][R2.64+0x2] ;  /* 0x0000020402152981 */ /* 0x000ee8000c1e1100 */
[----:B------:R-:W4:Y:S01]  /*09a0*/  @P3 LDG.E.U8 R23, desc[UR4][R2.64+0x3] ;  /* 0x0000030402173981 */ /* 0x000f22000c1e1100 */
[----:B------:R-:W2:Y:S01]  /*09b0*/  @P1 LDC.U8 R18, c[0x3][R4+0x1] ;  /* 0x00c0004004121b82 */ /* 0x000ea20000000000 */
[----:B------:R-:W-:-:S07]  /*09c0*/  VIADD R19, R19, 0x4 ;  /* 0x0000000413137836 */ /* 0x000fce0000000000 */
[----:B------:R-:W3:Y:S08]  /*09d0*/  @P2 LDC.U8 R20, c[0x3][R4+0x2] ;  /* 0x00c0008004142b82 */ /* 0x000ef00000000000 */
[----:B------:R-:W4:Y:S01]  /*09e0*/  @P3 LDC.U8 R22, c[0x3][R4+0x3] ;  /* 0x00c000c004163b82 */ /* 0x000f220000000000 */
[----:B--2---:R-:W-:-:S04]  /*09f0*/  @P1 IMAD R8, R5, R18, R8 ;  /* 0x0000001205081224 */ /* 0x004fc800078e0208 */
[----:B---3--:R-:W-:-:S04]  /*0a00*/  @P2 IMAD R8, R21, R20, R8 ;  /* 0x0000001415082224 */ /* 0x008fc800078e0208 */
[----:B----4-:R-:W-:-:S07]  /*0a10*/  @P3 IMAD R8, R23, R22, R8 ;  /* 0x0000001617083224 */ /* 0x010fce00078e0208 */
.L_x_22:
[----:B------:R-:W-:Y:S04]  /*0a20*/  BSSY.RECONVERGENT B1, `(.L_x_21) ;  /* 0x0000030000017945 */ /* 0x000fe80003800200 */
[----:B------:R-:W-:Y:S05]  /*0a30*/  @!P4 BRA `(.L_x_23) ;  /* 0x0000000000b8c947 */ /* 0x000fea0003800000 */
[----:B------:R-:W1:Y:S01]  /*0a40*/  LDCU UR8, c[0x0][0x398] ;  /* 0x00007300ff0877ac */ /* 0x000e620008000800 */
[----:B------:R-:W-:Y:S01]  /*0a50*/  ISETP.NE.AND P1, PT, R15, 0x1, PT ;  /* 0x000000010f00780c */ /* 0x000fe20003f25270 */
[----:B-1----:R-:W-:-:S12]  /*0a60*/  ULOP3.LUT UP0, URZ, UR8, 0x1, URZ, 0xc0, !UPT ;  /* 0x0000000108ff7892 */ /* 0x002fd8000f80c0ff */
[----:B------:R-:W-:Y:S05]  /*0a70*/  @!P1 BRA `(.L_x_24) ;  /* 0x0000000000709947 */ /* 0x000fea0003800000 */
[----:B------:R-:W-:-:S04]  /*0a80*/  IMAD.IADD R18, R9, 0x1, R19 ;  /* 0x0000000109127824 */ /* 0x000fc800078e0213 */
[C---:B------:R-:W-:Y:S01]  /*0a90*/  VIADD R2, R18.reuse, 0x1 ;  /* 0x0000000112027836 */ /* 0x040fe20000000000 */
[----:B------:R-:W-:-:S04]  /*0aa0*/  ISETP.GE.AND P1, PT, R18, R13, PT ;  /* 0x0000000d1200720c */ /* 0x000fc80003f26270 */
[----:B------:R-:W-:Y:S02]  /*0ab0*/  ISETP.GT.AND P1, PT, R18, -0x1, !P1 ;  /* 0xffffffff1200780c */ /* 0x000fe40004f24270 */
[C---:B------:R-:W-:Y:S02]  /*0ac0*/  ISETP.GE.AND P2, PT, R2.reuse, R13, PT ;  /* 0x0000000d0200720c */ /* 0x040fe40003f46270 */
[----:B------:R-:W-:Y:S02]  /*0ad0*/  PLOP3.LUT P1, PT, P0, P1, PT, 0x80, 0x8 ;  /* 0x000000000008781c */ /* 0x000fe40000723070 */
[----:B------:R-:W-:-:S04]  /*0ae0*/  ISETP.GT.AND P2, PT, R2, -0x1, !P2 ;  /* 0xffffffff0200780c */ /* 0x000fc80005744270 */
[----:B------:R-:W-:-:S07]  /*0af0*/  PLOP3.LUT P2, PT, P0, P2, PT, 0x80, 0x8 ;  /* 0x000000000008781c */ /* 0x000fce0000745070 */
[----:B------:R-:W1:Y:S01]  /*0b00*/  @P1 LDC.64 R4, c[0x0][0x380] ;  /* 0x0000e000ff041b82 */ /* 0x000e620000000a00 */
[----:B------:R-:W-:-:S05]  /*0b10*/  @P1 IMAD.IADD R18, R16, 0x1, R18 ;  /* 0x0000000110121824 */ /* 0x000fca00078e0212 */
[----:B------:R-:W-:Y:S02]  /*0b20*/  @P2 SHF.R.S32.HI R20, RZ, 0x1f, R16 ;  /* 0x0000001fff142819 */ /* 0x000fe40000011410 */
[----:B------:R-:W2:Y:S01]  /*0b30*/  @P2 LDC.64 R2, c[0x0][0x380] ;  /* 0x0000e000ff022b82 */ /* 0x000ea20000000a00 */
[--C-:B------:R-:W-:Y:S02]  /*0b40*/  @P2 SHF.R.S32.HI R21, RZ, 0x1f, R19.reuse ;  /* 0x0000001fff152819 */ /* 0x100fe40000011413 */
[----:B------:R-:W-:-:S04]  /*0b50*/  @P2 IADD3 R23, P3, P4, R16, R9, R19 ;  /* 0x0000000910172210 */ /* 0x000fc80007c7e013 */
[----:B------:R-:W-:Y:S02]  /*0b60*/  @P2 IADD3.X R20, PT, PT, R20, R6, R21, P3, P4 ;  /* 0x0000000614142210 */ /* 0x000fe40001fe8415 */
[----:B-1----:R-:W-:-:S04]  /*0b70*/  @P1 IADD3 R4, P3, PT, R18, R4, RZ ;  /* 0x0000000412041210 */ /* 0x002fc80007f7e0ff */
[----:B------:R-:W-:Y:S02]  /*0b80*/  @P1 LEA.HI.X.SX32 R5, R18, R5, 0x1, P3 ;  /* 0x0000000512051211 */ /* 0x000fe400018f0eff */
[----:B--2---:R-:W-:-:S04]  /*0b90*/  @P2 IADD3 R2, P3, PT, R23, R2, RZ ;  /* 0x0000000217022210 */ /* 0x004fc80007f7e0ff */
[----:B------:R-:W2:Y:S01]  /*0ba0*/  @P1 LDG.E.U8 R5, desc[UR4][R4.64] ;  /* 0x0000000404051981 */ /* 0x000ea2000c1e1100 */
[----:B------:R-:W-:-:S06]  /*0bb0*/  @P2 IMAD.X R3, R20, 0x1, R3, P3 ;  /* 0x0000000114032824 */ /* 0x000fcc00018e0603 */
[----:B------:R-:W3:Y:S01]  /*0bc0*/  @P2 LDG.E.U8 R3, desc[UR4][R2.64+0x1] ;  /* 0x0000010402032981 */ /* 0x000ee2000c1e1100 */
[C-C-:B------:R-:W-:Y:S02]  /*0bd0*/  @P1 IMAD.IADD R20, R0.reuse, 0x1, R19.reuse ;  /* 0x0000000100141824 */ /* 0x140fe400078e0213 */
[----:B------:R-:W-:-:S04]  /*0be0*/  @P2 IMAD.IADD R18, R0, 0x1, R19 ;  /* 0x0000000100122824 */ /* 0x000fc800078e0213 */
[----:B------:R-:W2:Y:S08]  /*0bf0*/  @P1 LDC.U8 R20, c[0x3][R20] ;  /* 0x00c0000014141b82 */ /* 0x000eb00000000000 */
[----:B------:R-:W3:Y:S01]  /*0c00*/  @P2 LDC.U8 R18, c[0x3][R18+0x1] ;  /* 0x00c0004012122b82 */ /* 0x000ee20000000000 */
[----:B------:R-:W-:Y:S02]  /*0c10*/  VIADD R19, R19, 0x2 ;  /* 0x0000000213137836 */ /* 0x000fe40000000000 */
[----:B--2---:R-:W-:-:S04]  /*0c20*/  @P1 IMAD R8, R20, R5, R8 ;  /* 0x0000000514081224 */ /* 0x004fc800078e0208 */
[----:B---3--:R-:W-:-:S07]  /*0c30*/  @P2 IMAD R8, R3, R18, R8 ;  /* 0x0000001203082224 */ /* 0x008fce00078e0208 */
.L_x_24:
[----:B------:R-:W-:Y:S05]  /*0c40*/  BRA.U !UP0, `(.L_x_23) ;  /* 0x0000000108347547 */ /* 0x000fea000b800000 */
[----:B------:R-:W-:-:S05]  /*0c50*/  IMAD.IADD R2, R9, 0x1, R19 ;  /* 0x0000000109027824 */ /* 0x000fca00078e0213 */
[----:B------:R-:W-:-:S04]  /*0c60*/  ISETP.GE.AND P1, PT, R2, R13, PT ;  /* 0x0000000d0200720c */ /* 0x000fc80003f26270 */
[----:B------:R-:W-:-:S04]  /*0c70*/  ISETP.GT.AND P1, PT, R2, -0x1, !P1 ;  /* 0xffffffff0200780c */ /* 0x000fc80004f24270 */
[----:B------:R-:W-:-:S13]  /*0c80*/  PLOP3.LUT P1, PT, P0, P1, PT, 0x80, 0x8 ;  /* 0x000000000008781c */ /* 0x000fda0000723070 */
[----:B------:R-:W-:Y:S05]  /*0c90*/  @!P1 BRA `(.L_x_23) ;  /* 0x0000000000209947 */ /* 0x000fea0003800000 */
[----:B------:R-:W1:Y:S01]  /*0ca0*/  LDCU.64 UR8, c[0x0][0x380] ;  /* 0x00007000ff0877ac */ /* 0x000e620008000a00 */
[----:B------:R-:W-:-:S05]  /*0cb0*/  IMAD.IADD R16, R16, 0x1, R2 ;  /* 0x0000000110107824 */ /* 0x000fca00078e0202 */
[----:B-1----:R-:W-:-:S04]  /*0cc0*/  IADD3 R2, P0, PT, R16, UR8, RZ ;  /* 0x0000000810027c10 */ /* 0x002fc8000ff1e0ff */
[----:B------:R-:W-:-:S06]  /*0cd0*/  LEA.HI.X.SX32 R3, R16, UR9, 0x1, P0 ;  /* 0x0000000910037c11 */ /* 0x000fcc00080f0eff */
[----:B------:R-:W2:Y:S01]  /*0ce0*/  LDG.E.U8 R3, desc[UR4][R2.64] ;  /* 0x0000000402037981 */ /* 0x000ea2000c1e1100 */
[----:B------:R-:W-:-:S06]  /*0cf0*/  IMAD.IADD R0, R0, 0x1, R19 ;  /* 0x0000000100007824 */ /* 0x000fcc00078e0213 */
[----:B------:R-:W2:Y:S02]  /*0d00*/  LDC.U8 R0, c[0x3][R0] ;  /* 0x00c0000000007b82 */ /* 0x000ea40000000000 */
[----:B--2---:R-:W-:-:S07]  /*0d10*/  IMAD R8, R3, R0, R8 ;  /* 0x0000000003087224 */ /* 0x004fce00078e0208 */
.L_x_23:
[----:B0-----:R-:W-:Y:S05]  /*0d20*/  BSYNC.RECONVERGENT B1 ;  /* 0x0000000000017941 */ /* 0x001fea0003800200 */
.L_x_21:
[----:B------:R-:W-:Y:S05]  /*0d30*/  @P6 BRA `(.L_x_25) ;  /* 0xfffffff400386947 */ /* 0x000fea000383ffff */
.L_x_18:
[----:B0-----:R-:W-:Y:S05]  /*0d40*/  BSYNC.RECONVERGENT B0 ;  /* 0x0000000000007941 */ /* 0x001fea0003800200 */
.L_x_17:
[----:B------:R-:W0:Y:S01]  /*0d50*/  LDCU.64 UR8, c[0x0][0x388] ;  /* 0x00007100ff0877ac */ /* 0x000e220008000a00 */
[----:B------:R-:W-:-:S05]  /*0d60*/  IMAD R12, R12, R13, R14 ;  /* 0x0000000d0c0c7224 */ /* 0x000fca00078e020e */
[----:B0-----:R-:W-:-:S04]  /*0d70*/  IADD3 R2, P0, PT, R12, UR8, RZ ;  /* 0x000000080c027c10 */ /* 0x001fc8000ff1e0ff */
[----:B------:R-:W-:-:S05]  /*0d80*/  LEA.HI.X.SX32 R3, R12, UR9, 0x1, P0 ;  /* 0x000000090c037c11 */ /* 0x000fca00080f0eff */
[----:B------:R-:W-:Y:S01]  /*0d90*/  STG.E.U8 desc[UR4][R2.64], R8 ;  /* 0x0000000802007986 */ /* 0x000fe2000c101104 */
[----:B------:R-:W-:Y:S05]  /*0da0*/  EXIT ;  /* 0x000000000000794d */ /* 0x000fea0003800000 */
.L_x_26:
        /* <DEDUP_REMOVED lines=13> */
.L_x_40:


//--------------------- .text._Z16naiveConvolutionPhS_S_iii --------------------------
	.section	.text._Z16naiveConvolutionPhS_S_iii,"ax",@progbits
	.align	128
        .global         _Z16naiveConvolutionPhS_S_iii
        .type           _Z16naiveConvolutionPhS_S_iii,@function
        .size           _Z16naiveConvolutionPhS_S_iii,(.L_x_41 - _Z16naiveConvolutionPhS_S_iii)
        .other          _Z16naiveConvolutionPhS_S_iii,@"STO_CUDA_ENTRY STV_DEFAULT"
_Z16naiveConvolutionPhS_S_iii:
.text._Z16naiveConvolutionPhS_S_iii:
        /* <DEDUP_REMOVED lines=9> */
[----:B------:R-:W4:Y:S01]  /*0090*/  LDCU UR16, c[0x0][0x39c] ;  /* 0x00007380ff1077ac */ /* 0x000f220008000800 */
[----:B------:R-:W0:Y:S06]  /*00a0*/  LDCU.128 UR12, c[0x0][0x380] ;  /* 0x00007000ff0c77ac */ /* 0x000e2c0008000c00 */
[----:B------:R-:W0:Y:S08]  /*00b0*/  LDC R3, c[0x0][0x360] ;  /* 0x0000d800ff037b82 */ /* 0x000e300000000800 */
[----:B------:R-:W1:Y:S01]  /*00c0*/  S2UR UR6, SR_CTAID.Y ;  /* 0x00000000000679c3 */ /* 0x000e620000002600 */
[----:B0-----:R-:W-:-:S02]  /*00d0*/  IMAD R0, R3, UR7, R0 ;  /* 0x0000000703007c24 */ /* 0x001fc4000f8e0200 */
[----:B--2---:R-:W-:-:S05]  /*00e0*/  IMAD.U32 R3, RZ, RZ, UR9 ;  /* 0x00000009ff037e24 */ /* 0x004fca000f8e00ff */
[----:B------:R-:W-:Y:S01]  /*00f0*/  ISETP.GE.AND P0, PT, R0, R3, PT ;  /* 0x000000030000720c */ /* 0x000fe20003f06270 */
[----:B-1----:R-:W-:-:S05]  /*0100*/  IMAD R2, R5, UR6, R2 ;  /* 0x0000000605027c24 */ /* 0x002fca000f8e0202 */
[----:B------:R-:W-:-:S13]  /*0110*/  ISETP.GE.OR P0, PT, R2, UR8, P0 ;  /* 0x0000000802007c0c */ /* 0x000fda0008706670 */
[----:B---34-:R-:W-:Y:S05]  /*0120*/  @P0 BRA `(.L_x_28) ;  /* 0x0000000c003c0947 */ /* 0x018fea0003800000 */
[----:B------:R-:W0:Y:S02]  /*0130*/  LDC R6, c[0x0][0x3a0] ;  /* 0x0000e800ff067b82 */ /* 0x000e240000000800 */
[----:B0-----:R-:W-:-:S13]  /*0140*/  ISETP.GE.AND P0, PT, R6, 0x1, PT ;  /* 0x000000010600780c */ /* 0x001fda0003f06270 */
[----:B------:R-:W-:Y:S05]  /*0150*/  @!P0 BRA `(.L_x_28) ;  /* 0x0000000c00308947 */ /* 0x000fea0003800000 */
[C---:B------:R-:W-:Y:S02]  /*0160*/  LOP3.LUT R4, R6.reuse, 0x7, RZ, 0xc0, !PT ;  /* 0x0000000706047812 */ /* 0x040fe400078ec0ff */
[----:B------:R-:W-:Y:S02]  /*0170*/  CS2R R8, SRZ ;  /* 0x0000000000087805 */ /* 0x000fe4000001ff00 */
[C---:B------:R-:W-:Y:S02]  /*0180*/  LEA.HI R3, R6.reuse, R6, RZ, 0x1 ;  /* 0x0000000606037211 */ /* 0x040fe400078f08ff */
[----:B------:R-:W-:Y:S01]  /*0190*/  LOP3.LUT R5, R6, 0x3, RZ, 0xc0, !PT ;  /* 0x0000000306057812 */ /* 0x000fe200078ec0ff */
[----:B------:R-:W-:Y:S01]  /*01a0*/  VIADD R7, R4, 0xffffffff ;  /* 0xffffffff04077836 */ /* 0x000fe20000000000 */
[----:B------:R-:W-:Y:S02]  /*01b0*/  SHF.R.S32.HI R3, RZ, 0x1, R3 ;  /* 0x00000001ff037819 */ /* 0x000fe40000011403 */
[----:B------:R-:W-:-:S02]  /*01c0*/  LOP3.LUT R6, R6, 0x7ffffff8, RZ, 0xc0, !PT ;  /* 0x7ffffff806067812 */ /* 0x000fc400078ec0ff */
[----:B------:R-:W-:Y:S01]  /*01d0*/  ISETP.GE.U32.AND P5, PT, R7, 0x3, PT ;  /* 0x000000030700780c */ /* 0x000fe20003fa6070 */
[--C-:B------:R-:W-:Y:S02]  /*01e0*/  IMAD.IADD R7, R0, 0x1, -R3.reuse ;  /* 0x0000000100077824 */ /* 0x100fe400078e0a03 */
[----:B------:R-:W-:-:S03]  /*01f0*/  IMAD.IADD R19, R2, 0x1, -R3 ;  /* 0x0000000102137824 */ /* 0x000fc600078e0a03 */
[----:B------:R-:W-:-:S07]  /*0200*/  SHF.R.S32.HI R18, RZ, 0x1f, R7 ;  /* 0x0000001fff127819 */ /* 0x000fce0000011407 */
.L_x_35:
[----:B------:R-:W0:Y:S01]  /*0210*/  LDCU UR6, c[0x0][0x3a0] ;  /* 0x00007400ff0677ac */ /* 0x000e220008000800 */
[----:B------:R-:W-:Y:S02]  /*0220*/  IMAD.IADD R20, R19, 0x1, R8 ;  /* 0x0000000113147824 */ /* 0x000fe400078e0208 */
[----:B------:R-:W-:Y:S01]  /*0230*/  IMAD.MOV.U32 R22, RZ, RZ, RZ ;  /* 0x000000ffff167224 */ /* 0x000fe200078e00ff */
[----:B------:R-:W1:Y:S01]  /*0240*/  LDCU.64 UR8, c[0x0][0x398] ;  /* 0x00007300ff0877ac */ /* 0x000e620008000a00 */
[----:B0-----:R-:W-:Y:S02]  /*0250*/  UISETP.GE.U32.AND UP0, UPT, UR6, 0x8, UPT ;  /* 0x000000080600788c */ /* 0x001fe4000bf06070 */
[C---:B------:R-:W-:Y:S02]  /*0260*/  IMAD R21, R8.reuse, UR6, RZ ;  /* 0x0000000608157c24 */ /* 0x040fe4000f8e02ff */
[----:B------:R-:W-:Y:S01]  /*0270*/  VIADD R8, R8, 0x1 ;  /* 0x0000000108087836 */ /* 0x000fe20000000000 */
[----:B-1----:R-:W-:Y:S01]  /*0280*/  ISETP.GE.AND P0, PT, R20, UR8, PT ;  /* 0x0000000814007c0c */ /* 0x002fe2000bf06270 */
[----:B------:R-:W-:-:S03]  /*0290*/  IMAD.U32 R3, RZ, RZ, UR9 ;  /* 0x00000009ff037e24 */ /* 0x000fc6000f8e00ff */
[C---:B------:R-:W-:Y:S01]  /*02a0*/  ISETP.GT.AND P0, PT, R20.reuse, -0x1, !P0 ;  /* 0xffffffff1400780c */ /* 0x040fe20004704270 */
[----:B------:R-:W-:Y:S01]  /*02b0*/  IMAD R20, R20, R3, RZ ;  /* 0x0000000314147224 */ /* 0x000fe200078e02ff */
[----:B------:R-:W-:Y:S01]  /*02c0*/  ISETP.NE.AND P6, PT, R8, UR6, PT ;  /* 0x0000000608007c0c */ /* 0x000fe2000bfc5270 */
[----:B------:R-:W-:-:S12]  /*02d0*/  BRA.U !UP0, `(.L_x_29) ;  /* 0x0000000508307547 */ /* 0x000fd8000b800000 */
[----:B------:R-:W-:Y:S01]  /*02e0*/  SHF.R.S32.HI R17, RZ, 0x1f, R20 ;  /* 0x0000001fff117819 */ /* 0x000fe20000011414 */
[----:B------:R-:W-:-:S07]  /*02f0*/  IMAD.MOV.U32 R16, RZ, RZ, RZ ;  /* 0x000000ffff107224 */ /* 0x000fce00078e00ff */
.L_x_30:
[----:B------:R-:W-:Y:S02]  /*0300*/  IMAD.IADD R22, R7, 0x1, R16 ;  /* 0x0000000107167824 */ /* 0x000fe400078e0210 */
[----:B------:R-:W-:-:S05]  /*0310*/  IMAD.U32 R3, RZ, RZ, UR16 ;  /* 0x00000010ff037e24 */ /* 0x000fca000f8e00ff */
[----:B------:R-:W-:-:S04]  /*0320*/  ISETP.GE.AND P3, PT, R22, R3, PT ;  /* 0x000000031600720c */ /* 0x000fc80003f66270 */
[----:B------:R-:W-:-:S04]  /*0330*/  ISETP.GT.AND P3, PT, R22, -0x1, !P3 ;  /* 0xffffffff1600780c */ /* 0x000fc80005f64270 */
[----:B------:R-:W-:-:S13]  /*0340*/  PLOP3.LUT P3, PT, P0, P3, PT, 0x80, 0x8 ;  /* 0x000000000008781c */ /* 0x000fda0000767070 */
[----:B------:R-:W-:Y:S02]  /*0350*/  @P3 IMAD.IADD R12, R21, 0x1, R16 ;  /* 0x00000001150c3824 */ /* 0x000fe400078e0210 */
[----:B------:R-:W-:-:S03]  /*0360*/  @P3 IMAD.IADD R10, R20, 0x1, R22 ;  /* 0x00000001140a3824 */ /* 0x000fc600078e0216 */
[----:B------:R-:W-:Y:S02]  /*0370*/  @P3 IADD3 R12, P2, PT, R12, UR14, RZ ;  /* 0x0000000e0c0c3c10 */ /* 0x000fe4000ff5e0ff */
[----:B------:R-:W-:-:S03]  /*0380*/  @P3 IADD3 R14, P1, PT, R10, UR12, RZ ;  /* 0x0000000c0a0e3c10 */ /* 0x000fc6000ff3e0ff */
[----:B------:R-:W-:Y:S01]  /*0390*/  @P3 IMAD.X R13, RZ, RZ, UR15, P2 ;  /* 0x0000000fff0d3e24 */ /* 0x000fe200090e06ff */
[----:B------:R-:W-:-:S04]  /*03a0*/  @P3 LEA.HI.X.SX32 R15, R10, UR13, 0x1, P1 ;  /* 0x0000000d0a0f3c11 */ /* 0x000fc800088f0eff */
[----:B------:R0:W2:Y:S04]  /*03b0*/  @P3 LDG.E.U8 R23, desc[UR4][R12.64] ;  /* 0x000000040c173981 */ /* 0x0000a8000c1e1100 */
[----:B------:R-:W2:Y:S01]  /*03c0*/  @P3 LDG.E.U8 R14, desc[UR4][R14.64] ;  /* 0x000000040e0e3981 */ /* 0x000ea2000c1e1100 */
[----:B------:R-:W-:Y:S01]  /*03d0*/  SHF.R.S32.HI R25, RZ, 0x1f, R16 ;  /* 0x0000001fff197819 */ /* 0x000fe20000011410 */
[----:B------:R-:W-:Y:S01]  /*03e0*/  VIADD R24, R22, 0x1 ;  /* 0x0000000116187836 */ /* 0x000fe20000000000 */
[----:B------:R-:W-:Y:S01]  /*03f0*/  IADD3 R10, P1, P2, R16, UR14, R21 ;  /* 0x0000000e100a7c10 */ /* 0x000fe2000fa3e015 */
[----:B------:R-:W-:-:S03]  /*0400*/  VIADD R26, R22, 0x2 ;  /* 0x00000002161a7836 */ /* 0x000fc60000000000 */
[----:B------:R-:W-:Y:S02]  /*0410*/  IADD3.X R11, PT, PT, R25, UR15, RZ, P1, P2 ;  /* 0x0000000f190b7c10 */ /* 0x000fe40008fe44ff */
[----:B------:R-:W-:Y:S02]  /*0420*/  IADD3 R27, P2, P4, R20, R7, R16 ;  /* 0x00000007141b7210 */ /* 0x000fe40007c5e010 */
[-C--:B------:R-:W-:Y:S02]  /*0430*/  ISETP.GE.AND P1, PT, R24, R3.reuse, PT ;  /* 0x000000031800720c */ /* 0x080fe40003f26270 */
[----:B------:R-:W-:Y:S02]  /*0440*/  IADD3.X R25, PT, PT, R17, R18, R25, P2, P4 ;  /* 0x0000001211197210 */ /* 0x000fe400017e8419 */
[----:B------:R-:W-:Y:S02]  /*0450*/  ISETP.GE.AND P2, PT, R26, R3, PT ;  /* 0x000000031a00720c */ /* 0x000fe40003f46270 */
[----:B------:R-:W-:-:S02]  /*0460*/  ISETP.GT.AND P1, PT, R24, -0x1, !P1 ;  /* 0xffffffff1800780c */ /* 0x000fc40004f24270 */
[----:B------:R-:W-:Y:S02]  /*0470*/  ISETP.GT.AND P2, PT, R26, -0x1, !P2 ;  /* 0xffffffff1a00780c */ /* 0x000fe40005744270 */
[----:B------:R-:W-:Y:S01]  /*0480*/  PLOP3.LUT P1, PT, P0, P1, PT, 0x80, 0x8 ;  /* 0x000000000008781c */ /* 0x000fe20000723070 */
[----:B------:R-:W-:Y:S01]  /*0490*/  VIADD R24, R22, 0x3 ;  /* 0x0000000316187836 */ /* 0x000fe20000000000 */
[----:B0-----:R-:W-:Y:S02]  /*04a0*/  IADD3 R12, P4, PT, R27, UR12, RZ ;  /* 0x0000000c1b0c7c10 */ /* 0x001fe4000ff9e0ff */
[----:B------:R-:W-:Y:S02]  /*04b0*/  PLOP3.LUT P2, PT, P0, P2, PT, 0x80, 0x8 ;  /* 0x000000000008781c */ /* 0x000fe40000745070 */
[----:B------:R-:W-:Y:S02]  /*04c0*/  IADD3.X R13, PT, PT, R25, UR13, RZ, P4, !PT ;  /* 0x0000000d190d7c10 */ /* 0x000fe4000a7fe4ff */
[----:B------:R-:W-:-:S04]  /*04d0*/  ISETP.GE.AND P4, PT, R24, R3, PT ;  /* 0x000000031800720c */ /* 0x000fc80003f86270 */
[----:B------:R-:W-:Y:S01]  /*04e0*/  ISETP.GT.AND P4, PT, R24, -0x1, !P4 ;  /* 0xffffffff1800780c */ /* 0x000fe20006784270 */
[----:B------:R-:W3:Y:S04]  /*04f0*/  @P1 LDG.E.U8 R25, desc[UR4][R10.64+0x1] ;  /* 0x000001040a191981 */ /* 0x000ee8000c1e1100 */
[----:B------:R-:W3:Y:S04]  /*0500*/  @P1 LDG.E.U8 R24, desc[UR4][R12.64+0x1] ;  /* 0x000001040c181981 */ /* 0x000ee8000c1e1100 */
[----:B------:R-:W4:Y:S01]  /*0510*/  @P2 LDG.E.U8 R26, desc[UR4][R12.64+0x2] ;  /* 0x000002040c1a2981 */ /* 0x000f22000c1e1100 */
[----:B------:R-:W-:-:S13]  /*0520*/  PLOP3.LUT P4, PT, P0, P4, PT, 0x80, 0x8 ;  /* 0x000000000008781c */ /* 0x000fda0000789070 */
[----:B------:R-:W5:Y:S01]  /*0530*/  @P4 LDG.E.U8 R15, desc[UR4][R10.64+0x3] ;  /* 0x000003040a0f4981 */ /* 0x000f62000c1e1100 */
[----:B--2---:R-:W-:-:S03]  /*0540*/  @P3 IMAD R9, R14, R23, R9 ;  /* 0x000000170e093224 */ /* 0x004fc600078e0209 */
[----:B------:R-:W4:Y:S04]  /*0550*/  @P2 LDG.E.U8 R23, desc[UR4][R10.64+0x2] ;  /* 0x000002040a172981 */ /* 0x000f28000c1e1100 */
[----:B------:R-:W5:Y:S01]  /*0560*/  @P4 LDG.E.U8 R14, desc[UR4][R12.64+0x3] ;  /* 0x000003040c0e4981 */ /* 0x000f62000c1e1100 */
[----:B------:R-:W-:-:S05]  /*0570*/  VIADD R28, R22, 0x6 ;  /* 0x00000006161c7836 */ /* 0x000fca0000000000 */
[----:B------:R-:W-:Y:S01]  /*0580*/  ISETP.GE.AND P3, PT, R28, R3, PT ;  /* 0x000000031c00720c */ /* 0x000fe20003f66270 */
[----:B---3--:R-:W-:Y:S02]  /*0590*/  @P1 IMAD R9, R24, R25, R9 ;  /* 0x0000001918091224 */ /* 0x008fe400078e0209 */
[----:B------:R-:W-:Y:S01]  /*05a0*/  VIADD R24, R22, 0x4 ;  /* 0x0000000416187836 */ /* 0x000fe20000000000 */
[----:B------:R-:W-:-:S04]  /*05b0*/  ISETP.GT.AND P3, PT, R28, -0x1, !P3 ;  /* 0xffffffff1c00780c */ /* 0x000fc80005f64270 */
[----:B------:R-:W-:-:S13]  /*05c0*/  PLOP3.LUT P3, PT, P0, P3, PT, 0x80, 0x8 ;  /* 0x000000000008781c */ /* 0x000fda0000767070 */
[----:B------:R-:W2:Y:S01]  /*05d0*/  @P3 LDG.E.U8 R25, desc[UR4][R10.64+0x6] ;  /* 0x000006040a193981 */ /* 0x000ea2000c1e1100 */
[----:B----4-:R-:W-:Y:S01]  /*05e0*/  @P2 IMAD R9, R26, R23, R9 ;  /* 0x000000171a092224 */ /* 0x010fe200078e0209 */
[----:B------:R-:W-:Y:S01]  /*05f0*/  ISETP.GE.AND P2, PT, R24, R3, PT ;  /* 0x000000031800720c */ /* 0x000fe20003f46270 */
[----:B------:R-:W-:-:S03]  /*0600*/  VIADD R26, R22, 0x5 ;  /* 0x00000005161a7836 */ /* 0x000fc60000000000 */
[----:B------:R-:W-:Y:S02]  /*0610*/  ISETP.GT.AND P2, PT, R24, -0x1, !P2 ;  /* 0xffffffff1800780c */ /* 0x000fe40005744270 */
[----:B------:R-:W-:Y:S01]  /*0620*/  ISETP.GE.AND P1, PT, R26, R3, PT ;  /* 0x000000031a00720c */ /* 0x000fe20003f26270 */
[----:B------:R-:W-:Y:S01]  /*0630*/  VIADD R22, R22, 0x7 ;  /* 0x0000000716167836 */ /* 0x000fe20000000000 */
[----:B------:R-:W-:Y:S01]  /*0640*/  PLOP3.LUT P2, PT, P0, P2, PT, 0x80, 0x8 ;  /* 0x000000000008781c */ /* 0x000fe20000745070 */
[----:B-----5:R-:W-:Y:S01]  /*0650*/  @P4 IMAD R9, R14, R15, R9 ;  /* 0x0000000f0e094224 */ /* 0x020fe200078e0209 */
[----:B------:R-:W-:Y:S01]  /*0660*/  ISETP.GT.AND P1, PT, R26, -0x1, !P1 ;  /* 0xffffffff1a00780c */ /* 0x000fe20004f24270 */
[----:B------:R-:W2:Y:S03]  /*0670*/  @P3 LDG.E.U8 R24, desc[UR4][R12.64+0x6] ;  /* 0x000006040c183981 */ /* 0x000ea6000c1e1100 */
[----:B------:R-:W-:-:S02]  /*0680*/  PLOP3.LUT P1, PT, P0, P1, PT, 0x80, 0x8 ;  /* 0x000000000008781c */ /* 0x000fc40000723070 */
[----:B------:R-:W-:-:S05]  /*0690*/  ISETP.GE.AND P4, PT, R22, R3, PT ;  /* 0x000000031600720c */ /* 0x000fca0003f86270 */
[----:B------:R-:W3:Y:S01]  /*06a0*/  @P2 LDG.E.U8 R14, desc[UR4][R12.64+0x4] ;  /* 0x000004040c0e2981 */ /* 0x000ee2000c1e1100 */
[----:B------:R-:W-:-:S03]  /*06b0*/  ISETP.GT.AND P4, PT, R22, -0x1, !P4 ;  /* 0xffffffff1600780c */ /* 0x000fc60006784270 */
[----:B------:R-:W3:Y:S01]  /*06c0*/  @P2 LDG.E.U8 R15, desc[UR4][R10.64+0x4] ;  /* 0x000004040a0f2981 */ /* 0x000ee2000c1e1100 */
[----:B------:R-:W-:-:S03]  /*06d0*/  PLOP3.LUT P4, PT, P0, P4, PT, 0x80, 0x8 ;  /* 0x000000000008781c */ /* 0x000fc60000789070 */
[----:B------:R-:W4:Y:S04]  /*06e0*/  @P1 LDG.E.U8 R22, desc[UR4][R12.64+0x5] ;  /* 0x000005040c161981 */ /* 0x000f28000c1e1100 */
[----:B------:R-:W4:Y:S06]  /*06f0*/  @P1 LDG.E.U8 R23, desc[UR4][R10.64+0x5] ;  /* 0x000005040a171981 */ /* 0x000f2c000c1e1100 */
[----:B------:R-:W5:Y:S04]  /*0700*/  @P4 LDG.E.U8 R26, desc[UR4][R12.64+0x7] ;  /* 0x000007040c1a4981 */ /* 0x000f68000c1e1100 */
[----:B------:R-:W5:Y:S01]  /*0710*/  @P4 LDG.E.U8 R27, desc[UR4][R10.64+0x7] ;  /* 0x000007040a1b4981 */ /* 0x000f62000c1e1100 */
[----:B------:R-:W-:-:S02]  /*0720*/  VIADD R16, R16, 0x8 ;  /* 0x0000000810107836 */ /* 0x000fc40000000000 */
[----:B---3--:R-:W-:-:S04]  /*0730*/  @P2 IMAD R9, R14, R15, R9 ;  /* 0x0000000f0e092224 */ /* 0x008fc800078e0209 */
[----:B----4-:R-:W-:Y:S01]  /*0740*/  @P1 IMAD R9, R22, R23, R9 ;  /* 0x0000001716091224 */ /* 0x010fe200078e0209 */
[----:B------:R-:W-:-:S03]  /*0750*/  ISETP.NE.AND P1, PT, R16, R6, PT ;  /* 0x000000061000720c */ /* 0x000fc60003f25270 */
[----:B--2---:R-:W-:-:S04]  /*0760*/  @P3 IMAD R9, R24, R25, R9 ;  /* 0x0000001918093224 */ /* 0x004fc800078e0209 */
[----:B-----5:R-:W-:-:S06]  /*0770*/  @P4 IMAD R9, R26, R27, R9 ;  /* 0x0000001b1a094224 */ /* 0x020fcc00078e0209 */
[----:B------:R-:W-:Y:S05]  /*0780*/  @P1 BRA `(.L_x_30) ;  /* 0xfffffff800dc1947 */ /* 0x000fea000383ffff */
[----:B------:R-:W-:-:S07]  /*0790*/  IMAD.MOV.U32 R22, RZ, RZ, R6 ;  /* 0x000000ffff167224 */ /* 0x000fce00078e0006 */
.L_x_29:
[----:B------:R-:W-:-:S13]  /*07a0*/  ISETP.NE.AND P1, PT, R4, RZ, PT ;  /* 0x000000ff0400720c */ /* 0x000fda0003f25270 */
[----:B------:R-:W-:Y:S05]  /*07b0*/  @!P1 BRA `(.L_x_31) ;  /* 0x0000000400949947 */ /* 0x000fea0003800000 */
[----:B------:R-:W-:Y:S01]  /*07c0*/  ISETP.NE.AND P4, PT, R5, RZ, PT ;  /* 0x000000ff0500720c */ /* 0x000fe20003f85270 */
[----:B------:R-:W-:-:S12]  /*07d0*/  @!P5 BRA `(.L_x_32) ;  /* 0x0000000000acd947 */ /* 0x000fd80003800000 */
[----:B------:R-:W-:Y:S01]  /*07e0*/  IMAD.IADD R16, R7, 0x1, R22 ;  /* 0x0000000107107824 */ /* 0x000fe200078e0216 */
[----:B------:R-:W0:Y:S04]  /*07f0*/  LDCU.128 UR8, c[0x0][0x380] ;  /* 0x00007000ff0877ac */ /* 0x000e280008000c00 */
[----:B------:R-:W-:-:S04]  /*0800*/  ISETP.GE.AND P1, PT, R16, R3, PT ;  /* 0x000000031000720c */ /* 0x000fc80003f26270 */
[----:B------:R-:W-:-:S04]  /*0810*/  ISETP.GT.AND P1, PT, R16, -0x1, !P1 ;  /* 0xffffffff1000780c */ /* 0x000fc80004f24270 */
[----:B------:R-:W-:-:S13]  /*0820*/  PLOP3.LUT P1, PT, P0, P1, PT, 0x80, 0x8 ;  /* 0x000000000008781c */ /* 0x000fda0000723070 */
[----:B------:R-:W-:Y:S02]  /*0830*/  @P1 IMAD.IADD R14, R21, 0x1, R22 ;  /* 0x00000001150e1824 */ /* 0x000fe400078e0216 */
[----:B------:R-:W-:-:S03]  /*0840*/  @P1 IMAD.IADD R10, R20, 0x1, R16 ;  /* 0x00000001140a1824 */ /* 0x000fc600078e0210 */
[----:B0-----:R-:W-:Y:S02]  /*0850*/  @P1 IADD3 R14, P3, PT, R14, UR10, RZ ;  /* 0x0000000a0e0e1c10 */ /* 0x001fe4000ff7e0ff */
[----:B------:R-:W-:-:S03]  /*0860*/  @P1 IADD3 R12, P2, PT, R10, UR8, RZ ;  /* 0x000000080a0c1c10 */ /* 0x000fc6000ff5e0ff */
[----:B------:R-:W-:Y:S01]  /*0870*/  @P1 IMAD.X R15, RZ, RZ, UR11, P3 ;  /* 0x0000000bff0f1e24 */ /* 0x000fe200098e06ff */
[----:B------:R-:W-:-:S04]  /*0880*/  @P1 LEA.HI.X.SX32 R13, R10, UR9, 0x1, P2 ;  /* 0x000000090a0d1c11 */ /* 0x000fc800090f0eff */
[----:B------:R-:W2:Y:S04]  /*0890*/  @P1 LDG.E.U8 R14, desc[UR4][R14.64] ;  /* 0x000000040e0e1981 */ /* 0x000ea8000c1e1100 */
[----:B------:R-:W2:Y:S01]  /*08a0*/  @P1 LDG.E.U8 R12, desc[UR4][R12.64] ;  /* 0x000000040c0c1981 */ /* 0x000ea2000c1e1100 */
[----:B------:R-:W-:Y:S02]  /*08b0*/  SHF.R.S32.HI R23, RZ, 0x1f, R20 ;  /* 0x0000001fff177819 */ /* 0x000fe40000011414 */
[----:B------:R-:W-:Y:S01]  /*08c0*/  IADD3 R17, P2, P3, R20, R7, R22 ;  /* 0x0000000714117210 */ /* 0x000fe20007b5e016 */
[----:B------:R-:W-:-:S03]  /*08d0*/  VIADD R24, R16, 0x1 ;  /* 0x0000000110187836 */ /* 0x000fc60000000000 */
[----:B------:R-:W-:Y:S01]  /*08e0*/  IADD3.X R23, PT, PT, R23, R18, RZ, P2, P3 ;  /* 0x0000001217177210 */ /* 0x000fe200017e64ff */
[----:B------:R-:W-:Y:S01]  /*08f0*/  VIADD R26, R16, 0x2 ;  /* 0x00000002101a7836 */ /* 0x000fe20000000000 */
[----:B------:R-:W-:Y:S01]  /*0900*/  IADD3 R10, P2, P3, R22, UR10, R21 ;  /* 0x0000000a160a7c10 */ /* 0x000fe2000fb5e015 */
[----:B------:R-:W-:-:S03]  /*0910*/  VIADD R16, R16, 0x3 ;  /* 0x0000000310107836 */ /* 0x000fc60000000000 */
[----:B------:R-:W-:Y:S02]  /*0920*/  IADD3.X R11, PT, PT, RZ, UR11, RZ, P2, P3 ;  /* 0x0000000bff0b7c10 */ /* 0x000fe400097e64ff */
[----:B------:R-:W-:-:S04]  /*0930*/  ISETP.GE.AND P2, PT, R26, R3, PT ;  /* 0x000000031a00720c */ /* 0x000fc80003f46270 */
[----:B------:R-:W-:-:S04]  /*0940*/  ISETP.GT.AND P2, PT, R26, -0x1, !P2 ;  /* 0xffffffff1a00780c */ /* 0x000fc80005744270 */
[----:B------:R-:W-:Y:S01]  /*0950*/  PLOP3.LUT P2, PT, P0, P2, PT, 0x80, 0x8 ;  /* 0x000000000008781c */ /* 0x000fe20000745070 */
[----:B--2---:R-:W-:Y:S01]  /*0960*/  @P1 IMAD R9, R12, R14, R9 ;  /* 0x0000000e0c091224 */ /* 0x004fe200078e0209 */
[C---:B------:R-:W-:Y:S02]  /*0970*/  ISETP.GE.AND P1, PT, R24.reuse, R3, PT ;  /* 0x000000031800720c */ /* 0x040fe40003f26270 */
[----:B------:R-:W-:Y:S02]  /*0980*/  IADD3 R12, P3, PT, R17, UR8, RZ ;  /* 0x00000008110c7c10 */ /* 0x000fe4000ff7e0ff */
[----:B------:R-:W-:-:S07]  /*0990*/  ISETP.GT.AND P1, PT, R24, -0x1, !P1 ;  /* 0xffffffff1800780c */ /* 0x000fce0004f24270 */
[----:B------:R-:W2:Y:S01]  /*09a0*/  @P2 LDG.E.U8 R17, desc[UR4][R10.64+0x2] ;  /* 0x000002040a112981 */ /* 0x000ea2000c1e1100 */
[----:B------:R-:W-:Y:S02]  /*09b0*/  IADD3.X R13, PT, PT, R23, UR9, RZ, P3, !PT ;  /* 0x00000009170d7c10 */ /* 0x000fe40009ffe4ff */
[C---:B------:R-:W-:Y:S02]  /*09c0*/  ISETP.GE.AND P3, PT, R16.reuse, R3, PT ;  /* 0x000000031000720c */ /* 0x040fe40003f66270 */
[----:B------:R-:W-:Y:S02]  /*09d0*/  PLOP3.LUT P1, PT, P0, P1, PT, 0x80, 0x8 ;  /* 0x000000000008781c */ /* 0x000fe40000723070 */
[----:B------:R-:W-:Y:S02]  /*09e0*/  ISETP.GT.AND P3, PT, R16, -0x1, !P3 ;  /* 0xffffffff1000780c */ /* 0x000fe40005f64270 */
[----:B------:R-:W2:Y:S02]  /*09f0*/  @P2 LDG.E.U8 R16, desc[UR4][R12.64+0x2] ;  /* 0x000002040c102981 */ /* 0x000ea4000c1e1100 */
[----:B------:R-:W-:-:S07]  /*0a00*/  PLOP3.LUT P3, PT, P0, P3, PT, 0x80, 0x8 ;  /* 0x000000000008781c */ /* 0x000fce0000767070 */
[----:B------:R-:W3:Y:S04]  /*0a10*/  @P1 LDG.E.U8 R14, desc[UR4][R12.64+0x1] ;  /* 0x000001040c0e1981 */ /* 0x000ee8000c1e1100 */
[----:B------:R-:W3:Y:S04]  /*0a20*/  @P1 LDG.E.U8 R15, desc[UR4][R10.64+0x1] ;  /* 0x000001040a0f1981 */ /* 0x000ee8000c1e1100 */
[----:B------:R-:W4:Y:S04]  /*0a30*/  @P3 LDG.E.U8 R24, desc[UR4][R12.64+0x3] ;  /* 0x000003040c183981 */ /* 0x000f28000c1e1100 */
[----:B------:R-:W4:Y:S01]  /*0a40*/  @P3 LDG.E.U8 R23, desc[UR4][R10.64+0x3] ;  /* 0x000003040a173981 */ /* 0x000f22000c1e1100 */
[----:B------:R-:W-:-:S02]  /*0a50*/  VIADD R22, R22, 0x4 ;  /* 0x0000000416167836 */ /* 0x000fc40000000000 */
[----:B---3--:R-:W-:-:S04]  /*0a60*/  @P1 IMAD R9, R14, R15, R9 ;  /* 0x0000000f0e091224 */ /* 0x008fc800078e0209 */
[----:B--2---:R-:W-:-:S04]  /*0a70*/  @P2 IMAD R9, R16, R17, R9 ;  /* 0x0000001110092224 */ /* 0x004fc800078e0209 */
[----:B----4-:R-:W-:-:S07]  /*0a80*/  @P3 IMAD R9, R24, R23, R9 ;  /* 0x0000001718093224 */ /* 0x010fce00078e0209 */
.L_x_32:
[----:B------:R-:W-:Y:S04]  /*0a90*/  BSSY.RECONVERGENT B1, `(.L_x_31) ;  /* 0x0000037000017945 */ /* 0x000fe80003800200 */
[----:B------:R-:W-:Y:S05]  /*0aa0*/  @!P4 BRA `(.L_x_33) ;  /* 0x0000000000d4c947 */ /* 0x000fea0003800000 */
[----:B------:R-:W0:Y:S01]  /*0ab0*/  LDCU UR6, c[0x0][0x3a0] ;  /* 0x00007400ff0677ac */ /* 0x000e220008000800 */
[----:B------:R-:W-:Y:S01]  /*0ac0*/  ISETP.NE.AND P1, PT, R5, 0x1, PT ;  /* 0x000000010500780c */ /* 0x000fe20003f25270 */
[----:B0-----:R-:W-:-:S12]  /*0ad0*/  ULOP3.LUT UP0, URZ, UR6, 0x1, URZ, 0xc0, !UPT ;  /* 0x0000000106ff7892 */ /* 0x001fd8000f80c0ff */
[----:B------:R-:W-:Y:S05]  /*0ae0*/  @!P1 BRA `(.L_x_34) ;  /* 0x0000000000849947 */ /* 0x000fea0003800000 */
[----:B------:R-:W-:Y:S01]  /*0af0*/  IMAD.IADD R23, R7, 0x1, R22 ;  /* 0x0000000107177824 */ /* 0x000fe200078e0216 */
[----:B------:R-:W0:Y:S03]  /*0b00*/  LDC.64 R16, c[0x0][0x380] ;  /* 0x0000e000ff107b82 */ /* 0x000e260000000a00 */
[C---:B------:R-:W-:Y:S01]  /*0b10*/  VIADD R10, R23.reuse, 0x1 ;  /* 0x00000001170a7836 */ /* 0x040fe20000000000 */
[----:B------:R-:W-:-:S04]  /*0b20*/  ISETP.GE.AND P1, PT, R23, R3, PT ;  /* 0x000000031700720c */ /* 0x000fc80003f26270 */
[----:B------:R-:W-:Y:S01]  /*0b30*/  ISETP.GT.AND P1, PT, R23, -0x1, !P1 ;  /* 0xffffffff1700780c */ /* 0x000fe20004f24270 */
[----:B------:R-:W1:Y:S01]  /*0b40*/  LDC.64 R12, c[0x0][0x388] ;  /* 0x0000e200ff0c7b82 */ /* 0x000e620000000a00 */
[C---:B------:R-:W-:Y:S02]  /*0b50*/  ISETP.GE.AND P2, PT, R10.reuse, R3, PT ;  /* 0x000000030a00720c */ /* 0x040fe40003f46270 */
[----:B------:R-:W-:Y:S02]  /*0b60*/  PLOP3.LUT P1, PT, P0, P1, PT, 0x80, 0x8 ;  /* 0x000000000008781c */ /* 0x000fe40000723070 */
[----:B------:R-:W-:-:S03]  /*0b70*/  ISETP.GT.AND P2, PT, R10, -0x1, !P2 ;  /* 0xffffffff0a00780c */ /* 0x000fc60005744270 */
[----:B------:R-:W2:Y:S01]  /*0b80*/  LDC.64 R10, c[0x0][0x380] ;  /* 0x0000e000ff0a7b82 */ /* 0x000ea20000000a00 */
[----:B------:R-:W-:-:S07]  /*0b90*/  PLOP3.LUT P2, PT, P0, P2, PT, 0x80, 0x8 ;  /* 0x000000000008781c */ /* 0x000fce0000745070 */
[----:B------:R-:W3:Y:S01]  /*0ba0*/  LDC.64 R14, c[0x0][0x388] ;  /* 0x0000e200ff0e7b82 */ /* 0x000ee20000000a00 */
[----:B------:R-:W-:Y:S02]  /*0bb0*/  @P1 IMAD.IADD R23, R20, 0x1, R23 ;  /* 0x0000000114171824 */ /* 0x000fe400078e0217 */
[----:B------:R-:W-:-:S03]  /*0bc0*/  @P1 IMAD.IADD R25, R21, 0x1, R22 ;  /* 0x0000000115191824 */ /* 0x000fc600078e0216 */
[C---:B0-----:R-:W-:Y:S02]  /*0bd0*/  @P1 IADD3 R16, P3, PT, R23.reuse, R16, RZ ;  /* 0x0000001017101210 */ /* 0x041fe40007f7e0ff */
[----:B------:R-:W-:Y:S02]  /*0be0*/  @P2 SHF.R.S32.HI R24, RZ, 0x1f, R20 ;  /* 0x0000001fff182819 */ /* 0x000fe40000011414 */
[----:B------:R-:W-:Y:S02]  /*0bf0*/  @P1 LEA.HI.X.SX32 R17, R23, R17, 0x1, P3 ;  /* 0x0000001117111211 */ /* 0x000fe400018f0eff */
[--C-:B------:R-:W-:Y:S02]  /*0c00*/  @P2 SHF.R.S32.HI R23, RZ, 0x1f, R22.reuse ;  /* 0x0000001fff172819 */ /* 0x100fe40000011416 */
[----:B------:R-:W-:Y:S01]  /*0c10*/  @P2 IADD3 R27, P3, P4, R20, R7, R22 ;  /* 0x00000007141b2210 */ /* 0x000fe20007c7e016 */
[----:B------:R-:W4:Y:S03]  /*0c20*/  @P1 LDG.E.U8 R16, desc[UR4][R16.64] ;  /* 0x0000000410101981 */ /* 0x000f26000c1e1100 */
[----:B------:R-:W-:-:S02]  /*0c30*/  @P2 IADD3.X R24, PT, PT, R24, R18, R23, P3, P4 ;  /* 0x0000001218182210 */ /* 0x000fc40001fe8417 */
[----:B--2---:R-:W-:Y:S02]  /*0c40*/  @P2 IADD3 R10, P4, PT, R27, R10, RZ ;  /* 0x0000000a1b0a2210 */ /* 0x004fe40007f9e0ff */
[----:B-1----:R-:W-:-:S03]  /*0c50*/  @P1 IADD3 R12, P3, PT, R25, R12, RZ ;  /* 0x0000000c190c1210 */ /* 0x002fc60007f7e0ff */
[----:B------:R-:W-:Y:S02]  /*0c60*/  @P2 IMAD.X R11, R24, 0x1, R11, P4 ;  /* 0x00000001180b2824 */ /* 0x000fe400020e060b */
[----:B------:R-:W-:Y:S01]  /*0c70*/  @P1 IMAD.X R13, RZ, RZ, R13, P3 ;  /* 0x000000ffff0d1224 */ /* 0x000fe200018e060d */
[C---:B---3--:R-:W-:Y:S02]  /*0c80*/  @P2 IADD3 R14, P3, P4, R22.reuse, R14, R21 ;  /* 0x0000000e160e2210 */ /* 0x048fe40007c7e015 */
[----:B------:R-:W2:Y:S02]  /*0c90*/  @P2 LDG.E.U8 R10, desc[UR4][R10.64+0x1] ;  /* 0x000001040a0a2981 */ /* 0x000ea4000c1e1100 */
[----:B------:R-:W-:Y:S02]  /*0ca0*/  @P2 IADD3.X R15, PT, PT, R23, R15, RZ, P3, P4 ;  /* 0x0000000f170f2210 */ /* 0x000fe40001fe84ff */
[----:B------:R-:W4:Y:S04]  /*0cb0*/  @P1 LDG.E.U8 R12, desc[UR4][R12.64] ;  /* 0x000000040c0c1981 */ /* 0x000f28000c1e1100 */
[----:B------:R-:W2:Y:S01]  /*0cc0*/  @P2 LDG.E.U8 R14, desc[UR4][R14.64+0x1] ;  /* 0x000001040e0e2981 */ /* 0x000ea2000c1e1100 */
[----:B------:R-:W-:-:S02]  /*0cd0*/  VIADD R22, R22, 0x2 ;  /* 0x0000000216167836 */ /* 0x000fc40000000000 */
[----:B----4-:R-:W-:-:S04]  /*0ce0*/  @P1 IMAD R9, R12, R16, R9 ;  /* 0x000000100c091224 */ /* 0x010fc800078e0209 */
[----:B--2---:R-:W-:-:S07]  /*0cf0*/  @P2 IMAD R9, R10, R14, R9 ;  /* 0x0000000e0a092224 */ /* 0x004fce00078e0209 */
.L_x_34:
[----:B------:R-:W-:Y:S05]  /*0d00*/  BRA.U !UP0, `(.L_x_33) ;  /* 0x00000001083c7547 */ /* 0x000fea000b800000 */
[----:B------:R-:W-:-:S05]  /*0d10*/  IMAD.IADD R10, R7, 0x1, R22 ;  /* 0x00000001070a7824 */ /* 0x000fca00078e0216 */
[----:B------:R-:W-:-:S04]  /*0d20*/  ISETP.GE.AND P1, PT, R10, R3, PT ;  /* 0x000000030a00720c */ /* 0x000fc80003f26270 */
[----:B------:R-:W-:-:S04]  /*0d30*/  ISETP.GT.AND P1, PT, R10, -0x1, !P1 ;  /* 0xffffffff0a00780c */ /* 0x000fc80004f24270 */
[----:B------:R-:W-:-:S13]  /*0d40*/  PLOP3.LUT P1, PT, P0, P1, PT, 0x80, 0x8 ;  /* 0x000000000008781c */ /* 0x000fda0000723070 */
[----:B------:R-:W-:Y:S05]  /*0d50*/  @!P1 BRA `(.L_x_33) ;  /* 0x0000000000289947 */ /* 0x000fea0003800000 */
[----:B------:R-:W0:Y:S01]  /*0d60*/  LDCU.128 UR8, c[0x0][0x380] ;  /* 0x00007000ff0877ac */ /* 0x000e220008000c00 */
[----:B------:R-:W-:Y:S02]  /*0d70*/  IMAD.IADD R20, R20, 0x1, R10 ;  /* 0x0000000114147824 */ /* 0x000fe400078e020a */
[----:B------:R-:W-:-:S05]  /*0d80*/  IMAD.IADD R10, R21, 0x1, R22 ;  /* 0x00000001150a7824 */ /* 0x000fca00078e0216 */
[----:B0-----:R-:W-:Y:S02]  /*0d90*/  IADD3 R10, P1, PT, R10, UR10, RZ ;  /* 0x0000000a0a0a7c10 */ /* 0x001fe4000ff3e0ff */
[----:B------:R-:W-:-:S03]  /*0da0*/  IADD3 R12, P0, PT, R20, UR8, RZ ;  /* 0x00000008140c7c10 */ /* 0x000fc6000ff1e0ff */
[----:B------:R-:W-:Y:S01]  /*0db0*/  IMAD.X R11, RZ, RZ, UR11, P1 ;  /* 0x0000000bff0b7e24 */ /* 0x000fe200088e06ff */
[----:B------:R-:W-:-:S04]  /*0dc0*/  LEA.HI.X.SX32 R13, R20, UR9, 0x1, P0 ;  /* 0x00000009140d7c11 */ /* 0x000fc800080f0eff */
[----:B------:R-:W2:Y:S04]  /*0dd0*/  LDG.E.U8 R10, desc[UR4][R10.64] ;  /* 0x000000040a0a7981 */ /* 0x000ea8000c1e1100 */
[----:B------:R-:W2:Y:S02]  /*0de0*/  LDG.E.U8 R12, desc[UR4][R12.64] ;  /* 0x000000040c0c7981 */ /* 0x000ea4000c1e1100 */
[----:B--2---:R-:W-:-:S07]  /*0df0*/  IMAD R9, R12, R10, R9 ;  /* 0x0000000a0c097224 */ /* 0x004fce00078e0209 */
.L_x_33:
[----:B------:R-:W-:Y:S05]  /*0e00*/  BSYNC.RECONVERGENT B1 ;  /* 0x0000000000017941 */ /* 0x000fea0003800200 */
.L_x_31:
[----:B------:R-:W-:Y:S05]  /*0e10*/  @P6 BRA `(.L_x_35) ;  /* 0xfffffff000fc6947 */ /* 0x000fea000383ffff */
.L_x_28:
[----:B------:R-:W-:Y:S05]  /*0e20*/  BSYNC.RECONVERGENT B0 ;  /* 0x0000000000007941 */ /* 0x000fea0003800200 */
.L_x_27:
[----:B------:R-:W0:Y:S01]  /*0e30*/  LDCU.64 UR6, c[0x0][0x390] ;  /* 0x00007200ff0677ac */ /* 0x000e220008000a00 */
[----:B------:R-:W-:-:S05]  /*0e40*/  IMAD R0, R2, R3, R0 ;  /* 0x0000000302007224 */ /* 0x000fca00078e0200 */
[----:B0-----:R-:W-:-:S04]  /*0e50*/  IADD3 R2, P0, PT, R0, UR6, RZ ;  /* 0x0000000600027c10 */ /* 0x001fc8000ff1e0ff */
[----:B------:R-:W-:-:S05]  /*0e60*/  LEA.HI.X.SX32 R3, R0, UR7, 0x1, P0 ;  /* 0x0000000700037c11 */ /* 0x000fca00080f0eff */
[----:B------:R-:W-:Y:S01]  /*0e70*/  STG.E.U8 desc[UR4][R2.64], R9 ;  /* 0x0000000902007986 */ /* 0x000fe2000c101104 */
[----:B------:R-:W-:Y:S05]  /*0e80*/  EXIT ;  /* 0x000000000000794d */ /* 0x000fea0003800000 */
.L_x_36:
        /* <DEDUP_REMOVED lines=15> */
.L_x_41:


//--------------------- .nv.shared.reserved.0     --------------------------
	.section	.nv.shared.reserved.0,"aw",@nobits
	.weak		__nv_reservedSMEM_offset_0_alias
	.size		__nv_reservedSMEM_offset_0_alias, 0, 64
	.other		__nv_reservedSMEM_offset_0_alias,@"STO_CUDA_RESERVED_SHARED STV_DEFAULT"
__nv_reservedSMEM_offset_0_alias:
	.zero		0
	.zero		64


//--------------------- .nv.shared._Z27sharedConvolutionDivergencePhS_iii --------------------------
	.section	.nv.shared._Z27sharedConvolutionDivergencePhS_iii,"aw",@nobits
	.sectionflags	@""
.nv.shared._Z27sharedConvolutionDivergencePhS_iii:
	.zero		2048


//--------------------- .nv.shared._Z17sharedConvolutionPhS_iii --------------------------
	.section	.nv.shared._Z17sharedConvolutionPhS_iii,"aw",@nobits
	.sectionflags	@""
.nv.shared._Z17sharedConvolutionPhS_iii:
	.zero		2048


//--------------------- .nv.constant0._Z12colorConvertPhS_ii --------------------------
	.section	.nv.constant0._Z12colorConvertPhS_ii,"a",@progbits
	.sectionflags	@""
	.align	4
.nv.constant0._Z12colorConvertPhS_ii:
	.zero		920


//--------------------- .nv.constant0._Z27sharedConvolutionDivergencePhS_iii --------------------------
	.section	.nv.constant0._Z27sharedConvolutionDivergencePhS_iii,"a",@progbits
	.sectionflags	@""
	.align	4
.nv.constant0._Z27sharedConvolutionDivergencePhS_iii:
	.zero		924


//--------------------- .nv.constant0._Z17sharedConvolutionPhS_iii --------------------------
	.section	.nv.constant0._Z17sharedConvolutionPhS_iii,"a",@progbits
	.sectionflags	@""
	.align	4
.nv.constant0._Z17sharedConvolutionPhS_iii:
	.zero		924


//--------------------- .nv.constant0._Z19constantConvolutionPhS_iii --------------------------
	.section	.nv.constant0._Z19constantConvolutionPhS_iii,"a",@progbits
	.sectionflags	@""
	.align	4
.nv.constant0._Z19constantConvolutionPhS_iii:
	.zero		924


//--------------------- .nv.constant0._Z16naiveConvolutionPhS_S_iii --------------------------
	.section	.nv.constant0._Z16naiveConvolutionPhS_S_iii,"a",@progbits
	.sectionflags	@""
	.align	4
.nv.constant0._Z16naiveConvolutionPhS_S_iii:
	.zero		932


//--------------------- SYMBOLS --------------------------

	.type		.nv.reservedSmem.offset0,@object
	.size		.nv.reservedSmem.offset0,0x4
	.type		.nv.reservedSmem.cap,@object
	.size		.nv.reservedSmem.cap,0x4
